	.headerflags	@"EF_CUDA_TEXMODE_UNIFIED EF_CUDA_64BIT_ADDRESS EF_CUDA_SM86 EF_CUDA_VIRTUAL_SM(EF_CUDA_SM86)"
	.elftype	@"ET_EXEC"


//--------------------- .nv.info                  --------------------------
	.section	.nv.info,"",@"SHT_CUDA_INFO"
	.align	4


	//----- nvinfo : EIATTR_REGCOUNT
	.align		4
        /*0000*/ 	.byte	0x04, 0x2f
        /*0002*/ 	.short	(.L_5 - .L_4)
	.align		4
.L_4:
        /*0004*/ 	.word	index@(triton_poi_fused_stack_10)
        /*0008*/ 	.word	0x000000ff


	//----- nvinfo : EIATTR_MIN_STACK_SIZE
	.align		4
.L_5:
        /*000c*/ 	.byte	0x04, 0x12
        /*000e*/ 	.short	(.L_7 - .L_6)
	.align		4
.L_6:
        /*0010*/ 	.word	index@($triton_poi_fused_stack_10$__internal_trig_reduction_slowpathd)
        /*0014*/ 	.word	0x00000000


	//----- nvinfo : EIATTR_FRAME_SIZE
	.align		4
.L_7:
        /*0018*/ 	.byte	0x04, 0x11
        /*001a*/ 	.short	(.L_9 - .L_8)
	.align		4
.L_8:
        /*001c*/ 	.word	index@($triton_poi_fused_stack_10$__internal_trig_reduction_slowpathd)
        /*0020*/ 	.word	0x00000000


	//----- nvinfo : EIATTR_MIN_STACK_SIZE
	.align		4
.L_9:
        /*0024*/ 	.byte	0x04, 0x12
        /*0026*/ 	.short	(.L_11 - .L_10)
	.align		4
.L_10:
        /*0028*/ 	.word	index@($triton_poi_fused_stack_10$__internal_accurate_pow)
        /*002c*/ 	.word	0x00000000


	//----- nvinfo : EIATTR_FRAME_SIZE
	.align		4
.L_11:
        /*0030*/ 	.byte	0x04, 0x11
        /*0032*/ 	.short	(.L_13 - .L_12)
	.align		4
.L_12:
        /*0034*/ 	.word	index@($triton_poi_fused_stack_10$__internal_accurate_pow)
        /*0038*/ 	.word	0x00000000


	//----- nvinfo : EIATTR_MIN_STACK_SIZE
	.align		4
.L_13:
        /*003c*/ 	.byte	0x04, 0x12
        /*003e*/ 	.short	(.L_15 - .L_14)
	.align		4
.L_14:
        /*0040*/ 	.word	index@($__internal_0_$__cuda_sm20_div_rn_f64_full)
        /*0044*/ 	.word	0x00000000


	//----- nvinfo : EIATTR_FRAME_SIZE
	.align		4
.L_15:
        /*0048*/ 	.byte	0x04, 0x11
        /*004a*/ 	.short	(.L_17 - .L_16)
	.align		4
.L_16:
        /*004c*/ 	.word	index@($__internal_0_$__cuda_sm20_div_rn_f64_full)
        /*0050*/ 	.word	0x00000000


	//----- nvinfo : EIATTR_MIN_STACK_SIZE
	.align		4
.L_17:
        /*0054*/ 	.byte	0x04, 0x12
        /*0056*/ 	.short	(.L_19 - .L_18)
	.align		4
.L_18:
        /*0058*/ 	.word	index@(triton_poi_fused_stack_10)
        /*005c*/ 	.word	0x00000288


	//----- nvinfo : EIATTR_FRAME_SIZE
	.align		4
.L_19:
        /*0060*/ 	.byte	0x04, 0x11
        /*0062*/ 	.short	(.L_21 - .L_20)
	.align		4
.L_20:
        /*0064*/ 	.word	index@(triton_poi_fused_stack_10)
        /*0068*/ 	.word	0x00000288


	//----- nvinfo : EIATTR_MIN_STACK_SIZE
	.align		4
.L_21:
        /*006c*/ 	.byte	0x04, 0x12
        /*006e*/ 	.short	(.L_23 - .L_22)
	.align		4
.L_22:
        /*0070*/ 	.word	index@(triton_poi_fused_stack_10)
        /*0074*/ 	.word	0x00000288
.L_23:


//--------------------- .nv.info.triton_poi_fused_stack_10 --------------------------
	.section	.nv.info.triton_poi_fused_stack_10,"",@"SHT_CUDA_INFO"
	.sectionflags	@""
	.align	4


	//----- nvinfo : EIATTR_CUDA_API_VERSION
	.align		4
        /*0000*/ 	.byte	0x04, 0x37
        /*0002*/ 	.short	(.L_25 - .L_24)
.L_24:
        /*0004*/ 	.word	0x0000007c


	//----- nvinfo : EIATTR_SW2861232_WAR
	.align		4
.L_25:
        /*0008*/ 	.byte	0x01, 0x35
	.zero		2


	//----- nvinfo : EIATTR_PARAM_CBANK
	.align		4
        /*000c*/ 	.byte	0x04, 0x0a
        /*000e*/ 	.short	(.L_27 - .L_26)
	.align		4
.L_26:
        /*0010*/ 	.word	index@(.nv.constant0.triton_poi_fused_stack_10)
        /*0014*/ 	.short	0x0160
        /*0016*/ 	.short	0x0028


	//----- nvinfo : EIATTR_CBANK_PARAM_SIZE
	.align		4
.L_27:
        /*0018*/ 	.byte	0x03, 0x19
        /*001a*/ 	.short	0x0028


	//----- nvinfo : EIATTR_KPARAM_INFO
	.align		4
        /*001c*/ 	.byte	0x04, 0x17
        /*001e*/ 	.short	(.L_29 - .L_28)
.L_28:
        /*0020*/ 	.word	0x00000000
        /*0024*/ 	.short	0x0004
        /*0026*/ 	.short	0x0020
        /*0028*/ 	.byte	0x00, 0xf4, 0x21, 0x00


	//----- nvinfo : EIATTR_KPARAM_INFO
	.align		4
.L_29:
        /*002c*/ 	.byte	0x04, 0x17
        /*002e*/ 	.short	(.L_31 - .L_30)
.L_30:
        /*0030*/ 	.word	0x00000000
        /*0034*/ 	.short	0x0003
        /*0036*/ 	.short	0x0018
        /*0038*/ 	.byte	0x00, 0xf0, 0x11, 0x00


	//----- nvinfo : EIATTR_KPARAM_INFO
	.align		4
.L_31:
        /*003c*/ 	.byte	0x04, 0x17
        /*003e*/ 	.short	(.L_33 - .L_32)
.L_32:
        /*0040*/ 	.word	0x00000000
        /*0044*/ 	.short	0x0002
        /*0046*/ 	.short	0x0010
        /*0048*/ 	.byte	0x00, 0xf4, 0x21, 0x00


	//----- nvinfo : EIATTR_KPARAM_INFO
	.align		4
.L_33:
        /*004c*/ 	.byte	0x04, 0x17
        /*004e*/ 	.short	(.L_35 - .L_34)
.L_34:
        /*0050*/ 	.word	0x00000000
        /*0054*/ 	.short	0x0001
        /*0056*/ 	.short	0x0008
        /*0058*/ 	.byte	0x00, 0xf4, 0x21, 0x00


	//----- nvinfo : EIATTR_KPARAM_INFO
	.align		4
.L_35:
        /*005c*/ 	.byte	0x04, 0x17
        /*005e*/ 	.short	(.L_37 - .L_36)
.L_36:
        /*0060*/ 	.word	0x00000000
        /*0064*/ 	.short	0x0000
        /*0066*/ 	.short	0x0000
        /*0068*/ 	.byte	0x00, 0xf4, 0x21, 0x00


	//----- nvinfo : EIATTR_MAXREG_COUNT
	.align		4
.L_37:
        /*006c*/ 	.byte	0x03, 0x1b
        /*006e*/ 	.short	0x00ff


	//----- nvinfo : EIATTR_EXIT_INSTR_OFFSETS
	.align		4
        /*0070*/ 	.byte	0x04, 0x1c
        /*0072*/ 	.short	(.L_39 - .L_38)


	//   ....[0]....
.L_38:
        /*0074*/ 	.word	0x0000b8b0


	//----- nvinfo : EIATTR_REQNTID
	.align		4
.L_39:
        /*0078*/ 	.byte	0x04, 0x10
        /*007a*/ 	.short	(.L_41 - .L_40)
.L_40:
        /*007c*/ 	.word	0x00000080
        /*0080*/ 	.word	0x00000001
        /*0084*/ 	.word	0x00000001


	//----- nvinfo : EIATTR_CRS_STACK_SIZE
	.align		4
.L_41:
        /*0088*/ 	.byte	0x04, 0x1e
        /*008a*/ 	.short	(.L_43 - .L_42)
.L_42:
        /*008c*/ 	.word	0x00000000
.L_43:


//--------------------- .nv.callgraph             --------------------------
	.section	.nv.callgraph,"",@"SHT_CUDA_CALLGRAPH"
	.align	4
	.sectionentsize	8
	.align		4
        /*0000*/ 	.word	0x00000000
	.align		4
        /*0004*/ 	.word	0xffffffff
	.align		4
        /*0008*/ 	.word	0x00000000
	.align		4
        /*000c*/ 	.word	0xfffffffe
	.align		4
        /*0010*/ 	.word	0x00000000
	.align		4
        /*0014*/ 	.word	0xfffffffd
	.align		4
        /*0018*/ 	.word	0x00000000
	.align		4
        /*001c*/ 	.word	0xfffffffc


//--------------------- .nv.rel.action            --------------------------
	.section	.nv.rel.action,"",@"SHT_CUDA_RELOCINFO"
	.align	8
	.sectionentsize	8
        /*0000*/ 	.byte	0x73, 0x00, 0x00, 0x00, 0x00, 0x00, 0x00, 0x00, 0x00, 0x00, 0x00, 0x11, 0x25, 0x00, 0x05, 0x36


//--------------------- .nv.constant4             --------------------------
	.section	.nv.constant4,"a",@progbits
	.align	8
	.align		8
.nv.constant4:
        /*0000*/ 	.dword	_$_str
	.align		8
        /*0008*/ 	.dword	_$_str_$_1
	.align		8
        /*0010*/ 	.dword	__cudart_i2opi_d
	.align		8
        /*0018*/ 	.dword	__cudart_sin_cos_coeffs


//--------------------- .nv.constant2.triton_poi_fused_stack_10 --------------------------
	.section	.nv.constant2.triton_poi_fused_stack_10,"a",@progbits
	.sectionflags	@""
	.align	4
.nv.constant2.triton_poi_fused_stack_10:
        /* <DEDUP_REMOVED lines=13> */
        /*00d0*/ 	.byte	0x0b, 0x00, 0x00, 0x00, 0x00, 0x00, 0xe0, 0x3f


//--------------------- .nv.constant0.triton_poi_fused_stack_10 --------------------------
	.section	.nv.constant0.triton_poi_fused_stack_10,"a",@progbits
	.sectionflags	@""
	.align	4
.nv.constant0.triton_poi_fused_stack_10:
	.zero		392


//--------------------- .text.triton_poi_fused_stack_10 --------------------------
	.section	.text.triton_poi_fused_stack_10,"ax",@progbits
	.sectioninfo	@"SHI_REGISTERS=255"
	.align	128
        .global         triton_poi_fused_stack_10
        .type           triton_poi_fused_stack_10,@function
        .size           triton_poi_fused_stack_10,(.L_x_208 - triton_poi_fused_stack_10)
        .other          triton_poi_fused_stack_10,@"STO_CUDA_ENTRY STV_DEFAULT"
triton_poi_fused_stack_10:
.text.triton_poi_fused_stack_10:
[----:B------:R-:W-:Y:S02]  /*0000*/  IMAD.MOV.U32 R1, RZ, RZ, c[0x0][0x28] ;  /* 0x00000a00ff017624 */ /* 0x000fe400078e00ff */
[----:B------:R-:W0:Y:S01]  /*0010*/  S2R R0, SR_TID.X ;  /* 0x0000000000007919 */ /* 0x000e220000002100 */
[----:B------:R-:W-:Y:S01]  /*0020*/  IMAD.MOV.U32 R86, RZ, RZ, RZ ;  /* 0x000000ffff567224 */ /* 0x000fe200078e00ff */
[----:B------:R-:W-:Y:S01]  /*0030*/  LOP3.LUT R71, R71, 0xf7ffffff, RZ, 0xc0, !PT ;  /* 0xf7ffffff47477812 */ /* 0x000fe200078ec0ff */
[----:B------:R-:W-:Y:S01]  /*0040*/  IMAD.MOV.U32 R8, RZ, RZ, RZ ;  /* 0x000000ffff087224 */ /* 0x000fe200078e00ff */
[----:B------:R-:W1:Y:S01]  /*0050*/  S2R R11, SR_CTAID.X ;  /* 0x00000000000b7919 */ /* 0x000e620000002500 */
[----:B------:R-:W-:Y:S01]  /*0060*/  IMAD.MOV.U32 R2, RZ, RZ, RZ ;  /* 0x000000ffff027224 */ /* 0x000fe200078e00ff */
[----:B------:R-:W-:Y:S01]  /*0070*/  ULDC.64 UR6, c[0x0][0x118] ;  /* 0x0000460000067ab9 */ /* 0x000fe20000000a00 */
[----:B------:R-:W-:Y:S01]  /*0080*/  IMAD.MOV.U32 R4, RZ, RZ, RZ ;  /* 0x000000ffff047224 */ /* 0x000fe200078e00ff */
[----:B------:R-:W-:Y:S01]  /*0090*/  IADD3 R1, R1, -0x288, RZ ;  /* 0xfffffd7801017810 */ /* 0x000fe20007ffe0ff */
[----:B------:R-:W-:Y:S02]  /*00a0*/  IMAD.MOV.U32 R127, RZ, RZ, 0x4 ;  /* 0x00000004ff7f7424 */ /* 0x000fe400078e00ff */
[----:B------:R-:W-:-:S02]  /*00b0*/  IMAD.MOV.U32 R43, RZ, RZ, RZ ;  /* 0x000000ffff2b7224 */ /* 0x000fc400078e00ff */
[----:B0-----:R-:W-:Y:S01]  /*00c0*/  IMAD.SHL.U32 R0, R0, 0x2, RZ ;  /* 0x0000000200007824 */ /* 0x001fe200078e00ff */
[----:B-1----:R-:W-:-:S04]  /*00d0*/  SHF.R.S32.HI R13, RZ, 0x15, R11 ;  /* 0x00000015ff0d7819 */ /* 0x002fc8000001140b */
[----:B------:R-:W-:Y:S02]  /*00e0*/  LOP3.LUT R0, R0, 0xfe, RZ, 0xc0, !PT ;  /* 0x000000fe00007812 */ /* 0x000fe400078ec0ff */
[----:B------:R-:W-:-:S03]  /*00f0*/  SGXT R13, R13, 0x1 ;  /* 0x000000010d0d781a */ /* 0x000fc60000000200 */
[----:B------:R-:W-:-:S04]  /*0100*/  IMAD R87, R11, 0x400, R0 ;  /* 0x000004000b577824 */ /* 0x000fc800078e0200 */
[C---:B------:R-:W-:Y:S01]  /*0110*/  IMAD.HI R7, R87.reuse, 0x44d72045, RZ ;  /* 0x44d7204557077827 */ /* 0x040fe200078e02ff */
[C---:B------:R-:W-:Y:S02]  /*0120*/  IADD3 R9, R87.reuse, 0x300, RZ ;  /* 0x0000030057097810 */ /* 0x040fe40007ffe0ff */
[C---:B------:R-:W-:Y:S01]  /*0130*/  IADD3 R3, R87.reuse, 0x100, RZ ;  /* 0x0000010057037810 */ /* 0x040fe20007ffe0ff */
[C---:B------:R-:W-:Y:S01]  /*0140*/  IMAD.HI R0, R87.reuse, -0x6db6db6d, R86 ;  /* 0x9249249357007827 */ /* 0x040fe200078e0256 */
[----:B------:R-:W-:Y:S02]  /*0150*/  IADD3 R5, R87, 0x200, RZ ;  /* 0x0000020057057810 */ /* 0x000fe40007ffe0ff */
[----:B------:R-:W-:Y:S01]  /*0160*/  SHF.R.U32.HI R10, RZ, 0x1f, R7 ;  /* 0x0000001fff0a7819 */ /* 0x000fe20000011607 */
[----:B------:R-:W-:Y:S01]  /*0170*/  IMAD.HI R6, R9, -0x6db6db6d, R8 ;  /* 0x9249249309067827 */ /* 0x000fe200078e0208 */
[----:B------:R-:W-:Y:S02]  /*0180*/  IADD3 R187, R87, 0x1, RZ ;  /* 0x0000000157bb7810 */ /* 0x000fe40007ffe0ff */
[----:B------:R-:W-:Y:S01]  /*0190*/  LEA.HI.SX32 R10, R7, R10, 0x10 ;  /* 0x0000000a070a7211 */ /* 0x000fe200078f82ff */
[----:B------:R-:W-:Y:S01]  /*01a0*/  IMAD.HI R8, R3, 0x44d72045, RZ ;  /* 0x44d7204503087827 */ /* 0x000fe200078e02ff */
[----:B------:R-:W-:-:S03]  /*01b0*/  SHF.R.U32.HI R7, RZ, 0x1f, R0 ;  /* 0x0000001fff077819 */ /* 0x000fc60000011600 */
[----:B------:R-:W-:Y:S01]  /*01c0*/  IMAD.HI R2, R3, -0x6db6db6d, R2 ;  /* 0x9249249303027827 */ /* 0x000fe200078e0202 */
[----:B------:R-:W-:Y:S02]  /*01d0*/  SHF.R.U32.HI R15, RZ, 0x1f, R8 ;  /* 0x0000001fff0f7819 */ /* 0x000fe40000011608 */
[----:B------:R-:W-:Y:S01]  /*01e0*/  LEA.HI.SX32 R7, R0, R7, 0x1b ;  /* 0x0000000700077211 */ /* 0x000fe200078fdaff */
[C---:B------:R-:W-:Y:S01]  /*01f0*/  IMAD.HI R14, R5.reuse, 0x44d72045, RZ ;  /* 0x44d72045050e7827 */ /* 0x040fe200078e02ff */
[----:B------:R-:W-:Y:S02]  /*0200*/  SHF.R.U32.HI R11, RZ, 0x1f, R2 ;  /* 0x0000001fff0b7819 */ /* 0x000fe40000011602 */
[----:B------:R-:W-:Y:S01]  /*0210*/  LEA.HI.SX32 R12, R8, R15, 0x10 ;  /* 0x0000000f080c7211 */ /* 0x000fe200078f82ff */
[----:B------:R-:W-:Y:S01]  /*0220*/  IMAD.HI R4, R5, -0x6db6db6d, R4 ;  /* 0x9249249305047827 */ /* 0x000fe200078e0204 */
[----:B------:R-:W-:Y:S02]  /*0230*/  SHF.R.U32.HI R17, RZ, 0x1f, R14 ;  /* 0x0000001fff117819 */ /* 0x000fe4000001160e */
[----:B------:R-:W-:Y:S01]  /*0240*/  LEA.HI.SX32 R11, R2, R11, 0x1b ;  /* 0x0000000b020b7211 */ /* 0x000fe200078fdaff */
[----:B------:R-:W-:Y:S01]  /*0250*/  IMAD.HI R8, R7, 0x78787879, RZ ;  /* 0x7878787907087827 */ /* 0x000fe200078e02ff */
[----:B------:R-:W-:-:S02]  /*0260*/  SHF.R.U32.HI R15, RZ, 0x1f, R4 ;  /* 0x0000001fff0f7819 */ /* 0x000fc40000011604 */
[----:B------:R-:W-:Y:S02]  /*0270*/  LEA.HI R0, R13, R187, RZ, 0x2 ;  /* 0x000000bb0d007211 */ /* 0x000fe400078f10ff */
[----:B------:R-:W-:Y:S02]  /*0280*/  LEA.HI.SX32 R14, R14, R17, 0x10 ;  /* 0x000000110e0e7211 */ /* 0x000fe400078f82ff */
[----:B------:R-:W-:Y:S02]  /*0290*/  SHF.R.U32.HI R17, RZ, 0x1f, R6 ;  /* 0x0000001fff117819 */ /* 0x000fe40000011606 */
[----:B------:R-:W-:Y:S01]  /*02a0*/  LEA.HI.SX32 R15, R4, R15, 0x1b ;  /* 0x0000000f040f7211 */ /* 0x000fe200078fdaff */
[----:B------:R-:W-:Y:S01]  /*02b0*/  IMAD.HI R4, R11, 0x78787879, RZ ;  /* 0x787878790b047827 */ /* 0x000fe200078e02ff */
[----:B------:R-:W-:Y:S02]  /*02c0*/  LOP3.LUT R0, R0, 0xfffffdfc, RZ, 0xc0, !PT ;  /* 0xfffffdfc00007812 */ /* 0x000fe400078ec0ff */
[----:B------:R-:W-:Y:S01]  /*02d0*/  LEA.HI.SX32 R17, R6, R17, 0x1b ;  /* 0x0000001106117211 */ /* 0x000fe200078fdaff */
[----:B------:R-:W-:Y:S01]  /*02e0*/  IMAD.HI R2, R15, 0x78787879, RZ ;  /* 0x787878790f027827 */ /* 0x000fe200078e02ff */
[----:B------:R-:W-:-:S02]  /*02f0*/  SHF.R.U32.HI R19, RZ, 0x1f, R8 ;  /* 0x0000001fff137819 */ /* 0x000fc40000011608 */
[----:B------:R-:W-:Y:S01]  /*0300*/  SHF.R.U32.HI R21, RZ, 0x1f, R4 ;  /* 0x0000001fff157819 */ /* 0x000fe20000011604 */
[----:B------:R-:W-:Y:S01]  /*0310*/  IMAD.IADD R187, R187, 0x1, -R0 ;  /* 0x00000001bbbb7824 */ /* 0x000fe200078e0a00 */
[----:B------:R-:W-:Y:S01]  /*0320*/  LEA.HI.SX32 R186, R8, R19, 0x15 ;  /* 0x0000001308ba7211 */ /* 0x000fe200078faaff */
[----:B------:R-:W-:Y:S01]  /*0330*/  IMAD.HI R0, R17, 0x78787879, RZ ;  /* 0x7878787911007827 */ /* 0x000fe200078e02ff */
[----:B------:R-:W-:Y:S02]  /*0340*/  LEA.HI.SX32 R36, R4, R21, 0x15 ;  /* 0x0000001504247211 */ /* 0x000fe400078faaff */
[----:B------:R-:W-:Y:S01]  /*0350*/  SHF.R.U32.HI R21, RZ, 0x1f, R2 ;  /* 0x0000001fff157819 */ /* 0x000fe20000011602 */
[----:B------:R-:W-:Y:S01]  /*0360*/  IMAD R186, R186, -0x1100, R7 ;  /* 0xffffef00baba7824 */ /* 0x000fe200078e0207 */
[----:B------:R-:W-:Y:S01]  /*0370*/  SHF.R.U32.HI R19, RZ, 0x1f, R0 ;  /* 0x0000001fff137819 */ /* 0x000fe20000011600 */
[----:B------:R-:W-:Y:S01]  /*0380*/  IMAD R36, R36, -0x1100, R11 ;  /* 0xffffef0024247824 */ /* 0x000fe200078e020b */
[----:B------:R-:W-:Y:S01]  /*0390*/  LEA.HI.SX32 R2, R2, R21, 0x15 ;  /* 0x0000001502027211 */ /* 0x000fe200078faaff */
[----:B------:R-:W-:Y:S01]  /*03a0*/  IMAD R7, R10, 0x300, RZ ;  /* 0x000003000a077824 */ /* 0x000fe200078e02ff */
[----:B------:R-:W-:Y:S01]  /*03b0*/  LEA.HI.SX32 R34, R0, R19, 0x15 ;  /* 0x0000001300227211 */ /* 0x000fe200078faaff */
[----:B------:R-:W-:Y:S01]  /*03c0*/  IMAD R134, R186, 0x3, RZ ;  /* 0x00000003ba867824 */ /* 0x000fe200078e02ff */
[----:B------:R-:W-:Y:S01]  /*03d0*/  LEA.HI R10, R13, R87, RZ, 0x2 ;  /* 0x000000570d0a7211 */ /* 0x000fe200078f10ff */
[----:B------:R-:W-:Y:S01]  /*03e0*/  IMAD R11, R12, 0x300, RZ ;  /* 0x000003000c0b7824 */ /* 0x000fe200078e02ff */
[----:B------:R-:W-:Y:S01]  /*03f0*/  ISETP.GE.AND P4, PT, R187, 0x1, PT ;  /* 0x00000001bb00780c */ /* 0x000fe20003f86270 */
[----:B------:R-:W-:Y:S01]  /*0400*/  IMAD R132, R36, 0x3, RZ ;  /* 0x0000000324847824 */ /* 0x000fe200078e02ff */
[----:B------:R-:W-:Y:S01]  /*0410*/  IADD3 R4, P0, R134, R7, RZ ;  /* 0x0000000786047210 */ /* 0x000fe20007f1e0ff */
[----:B------:R-:W-:Y:S01]  /*0420*/  IMAD R34, R34, -0x1100, R17 ;  /* 0xffffef0022227824 */ /* 0x000fe200078e0211 */
[----:B------:R-:W-:Y:S01]  /*0430*/  SHF.R.S32.HI R17, RZ, 0x1f, R7 ;  /* 0x0000001fff117819 */ /* 0x000fe20000011407 */
[----:B------:R-:W-:Y:S01]  /*0440*/  IMAD.HI R6, R9, 0x44d72045, RZ ;  /* 0x44d7204509067827 */ /* 0x000fe200078e02ff */
[----:B------:R-:W-:-:S02]  /*0450*/  SHF.R.S32.HI R7, RZ, 0x1f, R11 ;  /* 0x0000001fff077819 */ /* 0x000fc4000001140b */
[----:B------:R-:W-:Y:S01]  /*0460*/  IADD3 R11, P1, R132, R11, RZ ;  /* 0x0000000b840b7210 */ /* 0x000fe20007f3e0ff */
[----:B------:R-:W-:Y:S01]  /*0470*/  IMAD R35, R2, -0x1100, R15 ;  /* 0xffffef0002237824 */ /* 0x000fe200078e020f */
[----:B------:R-:W-:Y:S01]  /*0480*/  LEA.HI.X.SX32 R17, R134, R17, 0x1, P0 ;  /* 0x0000001186117211 */ /* 0x000fe200000f0eff */
[----:B------:R-:W-:Y:S01]  /*0490*/  IMAD R126, R34, 0x3, RZ ;  /* 0x00000003227e7824 */ /* 0x000fe200078e02ff */
[----:B------:R-:W-:Y:S01]  /*04a0*/  LEA.HI.X.SX32 R0, R132, R7, 0x1, P1 ;  /* 0x0000000784007211 */ /* 0x000fe200008f0eff */
[----:B------:R-:W-:Y:S01]  /*04b0*/  IMAD R130, R35, 0x3, RZ ;  /* 0x0000000323827824 */ /* 0x000fe200078e02ff */
[----:B------:R-:W-:Y:S02]  /*04c0*/  LOP3.LUT R7, R10, 0xfffffdfc, RZ, 0xc0, !PT ;  /* 0xfffffdfc0a077812 */ /* 0x000fe400078ec0ff */
[----:B------:R-:W-:Y:S02]  /*04d0*/  SHF.R.U32.HI R23, RZ, 0x1f, R6 ;  /* 0x0000001fff177819 */ /* 0x000fe40000011606 */
[----:B------:R-:W-:Y:S01]  /*04e0*/  LEA R142, P0, R4, c[0x0][0x160], 0x2 ;  /* 0x00005800048e7a11 */ /* 0x000fe200078010ff */
[----:B------:R-:W-:Y:S01]  /*04f0*/  IMAD.IADD R184, R87, 0x1, -R7 ;  /* 0x0000000157b87824 */ /* 0x000fe200078e0a07 */
[----:B------:R-:W-:Y:S01]  /*0500*/  LEA R140, P1, R11, c[0x0][0x160], 0x2 ;  /* 0x000058000b8c7a11 */ /* 0x000fe200078210ff */
[----:B------:R-:W-:Y:S01]  /*0510*/  IMAD R7, R14, 0x300, RZ ;  /* 0x000003000e077824 */ /* 0x000fe200078e02ff */
[----:B------:R-:W-:-:S02]  /*0520*/  LEA.HI.SX32 R23, R6, R23, 0x10 ;  /* 0x0000001706177211 */ /* 0x000fc400078f82ff */
[----:B------:R-:W-:Y:S02]  /*0530*/  LEA.HI.X R143, R4, c[0x0][0x164], R17, 0x2, P0 ;  /* 0x00005900048f7a11 */ /* 0x000fe400000f1411 */
[----:B------:R-:W-:Y:S01]  /*0540*/  LEA.HI.X R141, R11, c[0x0][0x164], R0, 0x2, P1 ;  /* 0x000059000b8d7a11 */ /* 0x000fe200008f1400 */
[----:B------:R-:W-:Y:S01]  /*0550*/  IMAD R23, R23, 0x300, RZ ;  /* 0x0000030017177824 */ /* 0x000fe200078e02ff */
[----:B------:R-:W-:Y:S02]  /*0560*/  SHF.R.S32.HI R11, RZ, 0x1f, R7 ;  /* 0x0000001fff0b7819 */ /* 0x000fe40000011407 */
[C---:B------:R-:W-:Y:S02]  /*0570*/  ISETP.GE.AND P2, PT, R186.reuse, 0x100, PT ;  /* 0x00000100ba00780c */ /* 0x040fe40003f46270 */
[----:B------:R-:W-:Y:S02]  /*0580*/  @P4 LOP3.LUT R71, R71, 0x8000000, RZ, 0xfc, !PT ;  /* 0x0800000047474812 */ /* 0x000fe400078efcff */
[----:B------:R-:W-:Y:S01]  /*0590*/  ISETP.GT.AND P5, PT, R186, 0xff, PT ;  /* 0x000000ffba00780c */ /* 0x000fe20003fa4270 */
[----:B------:R-:W-:Y:S01]  /*05a0*/  CS2R R38, SRZ ;  /* 0x0000000000267805 */ /* 0x000fe2000001ff00 */
[----:B------:R-:W-:Y:S01]  /*05b0*/  IADD3 R2, P0, R130, R7, RZ ;  /* 0x0000000782027210 */ /* 0x000fe20007f1e0ff */
[----:B------:R-:W-:Y:S01]  /*05c0*/  IMAD.WIDE R134, R134, R127, c[0x0][0x168] ;  /* 0x00005a0086867625 */ /* 0x000fe200078e027f */
[----:B------:R-:W-:Y:S01]  /*05d0*/  SHF.R.S32.HI R7, RZ, 0x1f, R23 ;  /* 0x0000001fff077819 */ /* 0x000fe20000011417 */
[----:B------:R-:W-:Y:S01]  /*05e0*/  CS2R R26, SRZ ;  /* 0x00000000001a7805 */ /* 0x000fe2000001ff00 */
[----:B------:R-:W-:Y:S01]  /*05f0*/  LEA.HI.X.SX32 R11, R130, R11, 0x1, P0 ;  /* 0x0000000b820b7211 */ /* 0x000fe200000f0eff */
[----:B------:R-:W-:Y:S01]  /*0600*/  IMAD.WIDE R132, R132, R127, c[0x0][0x168] ;  /* 0x00005a0084847625 */ /* 0x000fe200078e027f */
[----:B------:R-:W-:Y:S01]  /*0610*/  LEA R138, P0, R2, c[0x0][0x160], 0x2 ;  /* 0x00005800028a7a11 */ /* 0x000fe200078010ff */
[----:B------:R-:W-:Y:S01]  /*0620*/  CS2R R16, SRZ ;  /* 0x0000000000107805 */ /* 0x000fe2000001ff00 */
[----:B------:R-:W-:-:S02]  /*0630*/  LOP3.LUT R71, R71, 0xfffffffd, RZ, 0xc0, !PT ;  /* 0xfffffffd47477812 */ /* 0x000fc400078ec0ff */
[----:B------:R-:W-:Y:S02]  /*0640*/  LEA.HI.X R139, R2, c[0x0][0x164], R11, 0x2, P0 ;  /* 0x00005900028b7a11 */ /* 0x000fe400000f140b */
[----:B------:R-:W-:Y:S02]  /*0650*/  IADD3 R23, P1, R126, R23, RZ ;  /* 0x000000177e177210 */ /* 0x000fe40007f3e0ff */
[C---:B------:R-:W-:Y:S02]  /*0660*/  ISETP.LT.AND P0, PT, R184.reuse, 0x1, P5 ;  /* 0x00000001b800780c */ /* 0x040fe40002f01270 */
[----:B------:R-:W-:Y:S02]  /*0670*/  @P2 LOP3.LUT R71, R71, 0x2, RZ, 0xfc, !PT ;  /* 0x0000000247472812 */ /* 0x000fe400078efcff */
[----:B------:R-:W-:Y:S02]  /*0680*/  ISETP.LT.AND P3, PT, R184, 0x1, !P2 ;  /* 0x00000001b800780c */ /* 0x000fe40005761270 */
[----:B------:R-:W-:-:S02]  /*0690*/  LEA.HI.X.SX32 R0, R126, R7, 0x1, P1 ;  /* 0x000000077e007211 */ /* 0x000fc400008f0eff */
[C---:B------:R-:W-:Y:S02]  /*06a0*/  LEA R136, P2, R23.reuse, c[0x0][0x160], 0x2 ;  /* 0x0000580017887a11 */ /* 0x040fe400078410ff */
[C---:B------:R-:W-:Y:S02]  /*06b0*/  ISETP.LT.AND P1, PT, R186.reuse, 0x100, !P4 ;  /* 0x00000100ba00780c */ /* 0x040fe40006721270 */
[----:B------:R-:W-:Y:S01]  /*06c0*/  LEA.HI.X R137, R23, c[0x0][0x164], R0, 0x2, P2 ;  /* 0x0000590017897a11 */ /* 0x000fe200010f1400 */
[----:B------:R0:W5:Y:S01]  /*06d0*/  @P0 LDG.E.EL R38, [R134.64+-0xbf8] ;  /* 0xfff4080686260981 */ /* 0x000162000c2e1900 */
[----:B------:R-:W-:Y:S02]  /*06e0*/  ISETP.GT.AND P2, PT, R186, 0xff, !P4 ;  /* 0x000000ffba00780c */ /* 0x000fe40006744270 */
[----:B------:R-:W-:Y:S01]  /*06f0*/  ISETP.GT.AND P4, PT, R36, 0xff, PT ;  /* 0x000000ff2400780c */ /* 0x000fe20003f84270 */
[----:B------:R0:W5:Y:S01]  /*0700*/  @P3 LDG.E.EL R43, [R142.64+0x8] ;  /* 0x000008068e2b3981 */ /* 0x000162000c2e1900 */
[----:B------:R-:W-:Y:S01]  /*0710*/  CS2R R24, SRZ ;  /* 0x0000000000187805 */ /* 0x000fe2000001ff00 */
[----:B------:R-:W-:Y:S01]  /*0720*/  IMAD.WIDE R130, R130, R127, c[0x0][0x168] ;  /* 0x00005a0082827625 */ /* 0x000fe200078e027f */
[----:B------:R-:W-:-:S02]  /*0730*/  ISETP.LT.AND P0, PT, R187, 0x1, P4 ;  /* 0x00000001bb00780c */ /* 0x000fc40002701270 */
[----:B------:R-:W-:Y:S01]  /*0740*/  ISETP.GT.AND P3, PT, R35, 0xff, PT ;  /* 0x000000ff2300780c */ /* 0x000fe20003f64270 */
[----:B------:R0:W5:Y:S01]  /*0750*/  @P1 LDG.E.EL R16, [R142.64+0x8] ;  /* 0x000008068e101981 */ /* 0x000162000c2e1900 */
[----:B------:R-:W-:-:S03]  /*0760*/  LOP3.LUT R71, R71, 0xfffffffe, RZ, 0xc0, !PT ;  /* 0xfffffffe47477812 */ /* 0x000fc600078ec0ff */
[----:B------:R0:W5:Y:S06]  /*0770*/  @P2 LDG.E.EL R17, [R134.64+-0xbf8] ;  /* 0xfff4080686112981 */ /* 0x00016c000c2e1900 */
[----:B------:R0:W5:Y:S01]  /*0780*/  @P0 LDG.E.EL R27, [R132.64+-0xbf8] ;  /* 0xfff40806841b0981 */ /* 0x000162000c2e1900 */
[----:B------:R-:W-:Y:S02]  /*0790*/  ISETP.LT.AND P0, PT, R187, 0x1, P3 ;  /* 0x00000001bb00780c */ /* 0x000fe40001f01270 */
[----:B------:R-:W-:Y:S02]  /*07a0*/  ISETP.GT.AND P2, PT, R34, 0xff, PT ;  /* 0x000000ff2200780c */ /* 0x000fe40003f44270 */
[----:B------:R-:W-:-:S04]  /*07b0*/  @P5 LOP3.LUT R71, R71, 0x1, RZ, 0xfc, !PT ;  /* 0x0000000147475812 */ /* 0x000fc800078efcff */
[----:B------:R-:W-:-:S05]  /*07c0*/  LOP3.LUT R71, R71, 0xfffffffb, RZ, 0xc0, !PT ;  /* 0xfffffffb47477812 */ /* 0x000fca00078ec0ff */
[----:B------:R0:W5:Y:S01]  /*07d0*/  @P0 LDG.E.EL R25, [R130.64+-0xbf8] ;  /* 0xfff4080682190981 */ /* 0x000162000c2e1900 */
[----:B------:R-:W-:Y:S01]  /*07e0*/  ISETP.LT.AND P0, PT, R184, 0x1, P2 ;  /* 0x00000001b800780c */ /* 0x000fe20001701270 */
[----:B------:R-:W-:Y:S01]  /*07f0*/  IMAD.WIDE R126, R126, R127, c[0x0][0x168] ;  /* 0x00005a007e7e7625 */ /* 0x000fe200078e027f */
[----:B------:R-:W-:-:S04]  /*0800*/  @P4 LOP3.LUT R71, R71, 0x4, RZ, 0xfc, !PT ;  /* 0x0000000447474812 */ /* 0x000fc800078efcff */
[----:B------:R-:W-:-:S04]  /*0810*/  LOP3.LUT R71, R71, 0xfffffff7, RZ, 0xc0, !PT ;  /* 0xfffffff747477812 */ /* 0x000fc800078ec0ff */
[----:B------:R-:W-:-:S03]  /*0820*/  @P3 LOP3.LUT R71, R71, 0x8, RZ, 0xfc, !PT ;  /* 0x0000000847473812 */ /* 0x000fc600078efcff */
[----:B------:R0:W5:Y:S01]  /*0830*/  @P0 LDG.E.EL R24, [R126.64+-0xbf8] ;  /* 0xfff408067e180981 */ /* 0x000162000c2e1900 */
[----:B------:R-:W-:Y:S02]  /*0840*/  ISETP.LT.AND P0, PT, R187, 0x1, P2 ;  /* 0x00000001bb00780c */ /* 0x000fe40001701270 */
[----:B------:R-:W-:Y:S01]  /*0850*/  LOP3.LUT R71, R71, 0xffffffef, RZ, 0xc0, !PT ;  /* 0xffffffef47477812 */ /* 0x000fe200078ec0ff */
[----:B------:R-:W-:Y:S01]  /*0860*/  CS2R R22, SRZ ;  /* 0x0000000000167805 */ /* 0x000fe2000001ff00 */
[----:B------:R-:W-:Y:S02]  /*0870*/  ISETP.LT.AND P1, PT, R184, 0x1, P4 ;  /* 0x00000001b800780c */ /* 0x000fe40002721270 */
[----:B------:R-:W-:Y:S02]  /*0880*/  @P2 LOP3.LUT R71, R71, 0x10, RZ, 0xfc, !PT ;  /* 0x0000001047472812 */ /* 0x000fe400078efcff */
[----:B------:R-:W-:Y:S01]  /*0890*/  ISETP.GE.AND P2, PT, R36, 0x100, PT ;  /* 0x000001002400780c */ /* 0x000fe20003f46270 */
[----:B------:R-:W-:-:S04]  /*08a0*/  CS2R R6, SRZ ;  /* 0x0000000000067805 */ /* 0x000fc8000001ff00 */
[----:B------:R0:W5:Y:S01]  /*08b0*/  @P0 LDG.E.EL R22, [R126.64+-0xbf8] ;  /* 0xfff408067e160981 */ /* 0x000162000c2e1900 */
[----:B------:R-:W-:-:S03]  /*08c0*/  ISETP.LT.AND P0, PT, R184, 0x1, !P2 ;  /* 0x00000001b800780c */ /* 0x000fc60005701270 */
[----:B------:R0:W5:Y:S01]  /*08d0*/  @P1 LDG.E.EL R6, [R132.64+-0xbf8] ;  /* 0xfff4080684061981 */ /* 0x000162000c2e1900 */
[----:B------:R-:W-:Y:S01]  /*08e0*/  ISETP.LT.AND P1, PT, R184, 0x1, P3 ;  /* 0x00000001b800780c */ /* 0x000fe20001f21270 */
[----:B------:R-:W-:-:S08]  /*08f0*/  IMAD.MOV.U32 R44, RZ, RZ, RZ ;  /* 0x000000ffff2c7224 */ /* 0x000fd000078e00ff */
[----:B------:R0:W5:Y:S01]  /*0900*/  @P0 LDG.E.EL R39, [R140.64+0x8] ;  /* 0x000008068c270981 */ /* 0x000162000c2e1900 */
[----:B------:R-:W-:-:S03]  /*0910*/  ISETP.LT.AND P0, PT, R187, 0x1, !P2 ;  /* 0x00000001bb00780c */ /* 0x000fc60005701270 */
[----:B------:R0:W5:Y:S01]  /*0920*/  @P1 LDG.E.EL R26, [R130.64+-0xbf8] ;  /* 0xfff40806821a1981 */ /* 0x000162000c2e1900 */
[----:B------:R-:W-:-:S09]  /*0930*/  ISETP.GE.AND P1, PT, R35, 0x100, PT ;  /* 0x000001002300780c */ /* 0x000fd20003f26270 */
[----:B------:R0:W5:Y:S01]  /*0940*/  @P0 LDG.E.EL R44, [R140.64+0x8] ;  /* 0x000008068c2c0981 */ /* 0x000162000c2e1900 */
[----:B------:R-:W-:Y:S02]  /*0950*/  ISETP.LT.AND P0, PT, R184, 0x1, !P1 ;  /* 0x00000001b800780c */ /* 0x000fe40004f01270 */
[----:B------:R-:W-:Y:S01]  /*0960*/  SHF.R.S32.HI R11, RZ, 0x2, R10 ;  /* 0x00000002ff0b7819 */ /* 0x000fe2000001140a */
[----:B------:R-:W-:Y:S01]  /*0970*/  IMAD.MOV.U32 R10, RZ, RZ, RZ ;  /* 0x000000ffff0a7224 */ /* 0x000fe200078e00ff */
[----:B------:R-:W-:-:S09]  /*0980*/  CS2R R20, SRZ ;  /* 0x0000000000147805 */ /* 0x000fd2000001ff00 */
[----:B------:R0:W5:Y:S01]  /*0990*/  @P0 LDG.E.EL R7, [R138.64+0x8] ;  /* 0x000008068a070981 */ /* 0x000162000c2e1900 */
[----:B------:R-:W-:Y:S01]  /*09a0*/  ISETP.LT.AND P0, PT, R187, 0x1, !P1 ;  /* 0x00000001bb00780c */ /* 0x000fe20004f01270 */
[----:B------:R-:W-:Y:S01]  /*09b0*/  IMAD.HI R0, R11, -0x6db6db6d, R10 ;  /* 0x924924930b007827 */ /* 0x000fe200078e020a */
[----:B------:R-:W-:-:S04]  /*09c0*/  LEA.HI R2, R13, R3, RZ, 0x2 ;  /* 0x000000030d027211 */ /* 0x000fc800078f10ff */
[----:B------:R-:W-:-:S07]  /*09d0*/  SHF.R.U32.HI R15, RZ, 0x1f, R0 ;  /* 0x0000001fff0f7819 */ /* 0x000fce0000011600 */
[----:B------:R0:W5:Y:S01]  /*09e0*/  @P0 LDG.E.EL R20, [R138.64+0x8] ;  /* 0x000008068a140981 */ /* 0x000162000c2e1900 */
[----:B------:R-:W-:Y:S02]  /*09f0*/  ISETP.GE.AND P0, PT, R34, 0x100, PT ;  /* 0x000001002200780c */ /* 0x000fe40003f06270 */
[----:B------:R-:W-:Y:S02]  /*0a00*/  LEA.HI.SX32 R15, R0, R15, 0x1d ;  /* 0x0000000f000f7211 */ /* 0x000fe400078feaff */
[----:B------:R-:W-:Y:S02]  /*0a10*/  ISETP.LT.AND P3, PT, R184, 0x1, !P0 ;  /* 0x00000001b800780c */ /* 0x000fe40004761270 */
[----:B------:R-:W-:Y:S01]  /*0a20*/  SHF.R.S32.HI R3, RZ, 0x2, R2 ;  /* 0x00000002ff037819 */ /* 0x000fe20000011402 */
[----:B------:R-:W-:Y:S01]  /*0a30*/  IMAD.MOV.U32 R2, RZ, RZ, RZ ;  /* 0x000000ffff027224 */ /* 0x000fe200078e00ff */
[----:B------:R-:W-:Y:S01]  /*0a40*/  LEA.HI R14, R13, R5, RZ, 0x2 ;  /* 0x000000050d0e7211 */ /* 0x000fe200078f10ff */
[----:B------:R-:W-:-:S02]  /*0a50*/  IMAD R15, R15, -0xe, R11 ;  /* 0xfffffff20f0f7824 */ /* 0x000fc400078e020b */
[----:B------:R-:W-:-:S04]  /*0a60*/  IMAD.HI R0, R3, -0x6db6db6d, R2 ;  /* 0x9249249303007827 */ /* 0x000fc800078e0202 */
[----:B------:R-:W-:Y:S01]  /*0a70*/  IMAD.SHL.U32 R4, R15, 0x2, RZ ;  /* 0x000000020f047824 */ /* 0x000fe200078e00ff */
[----:B------:R-:W-:Y:S01]  /*0a80*/  SHF.R.S32.HI R15, RZ, 0x2, R14 ;  /* 0x00000002ff0f7819 */ /* 0x000fe2000001140e */
[----:B------:R-:W-:Y:S01]  /*0a90*/  IMAD.MOV.U32 R14, RZ, RZ, RZ ;  /* 0x000000ffff0e7224 */ /* 0x000fe200078e00ff */
[----:B------:R-:W-:Y:S01]  /*0aa0*/  SHF.R.U32.HI R11, RZ, 0x1f, R0 ;  /* 0x0000001fff0b7819 */ /* 0x000fe20000011600 */
[----:B------:R0:W5:Y:S01]  /*0ab0*/  @P3 LDG.E.EL R23, [R136.64+0x8] ;  /* 0x0000080688173981 */ /* 0x000162000c2e1900 */
[----:B------:R-:W-:Y:S01]  /*0ac0*/  ISETP.LT.AND P3, PT, R187, 0x1, !P0 ;  /* 0x00000001bb00780c */ /* 0x000fe20004761270 */
[----:B------:R-:W-:Y:S01]  /*0ad0*/  IMAD.HI R12, R15, -0x6db6db6d, R14 ;  /* 0x924924930f0c7827 */ /* 0x000fe200078e020e */
[----:B------:R-:W1:Y:S01]  /*0ae0*/  I2F.F64 R4, R4 ;  /* 0x0000000400047312 */ /* 0x000e620000201c00 */
[----:B------:R-:W-:Y:S02]  /*0af0*/  LEA.HI.SX32 R11, R0, R11, 0x1d ;  /* 0x0000000b000b7211 */ /* 0x000fe400078feaff */
[----:B------:R-:W-:-:S02]  /*0b00*/  LEA.HI R8, R13, R9, RZ, 0x2 ;  /* 0x000000090d087211 */ /* 0x000fc400078f10ff */
[----:B------:R-:W-:Y:S01]  /*0b10*/  SHF.R.U32.HI R13, RZ, 0x1f, R12 ;  /* 0x0000001fff0d7819 */ /* 0x000fe2000001160c */
[----:B------:R-:W-:-:S03]  /*0b20*/  IMAD R2, R11, -0xe, R3 ;  /* 0xfffffff20b027824 */ /* 0x000fc600078e0203 */
[----:B------:R-:W-:Y:S01]  /*0b30*/  LEA.HI.SX32 R13, R12, R13, 0x1d ;  /* 0x0000000d0c0d7211 */ /* 0x000fe200078feaff */
[----:B------:R-:W-:Y:S01]  /*0b40*/  IMAD.SHL.U32 R2, R2, 0x2, RZ ;  /* 0x0000000202027824 */ /* 0x000fe200078e00ff */
[----:B------:R-:W-:Y:S01]  /*0b50*/  SHF.R.S32.HI R9, RZ, 0x2, R8 ;  /* 0x00000002ff097819 */ /* 0x000fe20000011408 */
[----:B------:R0:W5:Y:S01]  /*0b60*/  @P3 LDG.E.EL R21, [R136.64+0x8] ;  /* 0x0000080688153981 */ /* 0x000162000c2e1900 */
[----:B------:R-:W-:Y:S01]  /*0b70*/  IMAD.MOV.U32 R8, RZ, RZ, RZ ;  /* 0x000000ffff087224 */ /* 0x000fe200078e00ff */
[----:B------:R-:W-:Y:S01]  /*0b80*/  ISETP.GE.AND P3, PT, R184, 0x1, PT ;  /* 0x00000001b800780c */ /* 0x000fe20003f66270 */
[----:B------:R-:W-:Y:S02]  /*0b90*/  IMAD R14, R13, -0xe, R15 ;  /* 0xfffffff20d0e7824 */ /* 0x000fe400078e020f */
[----:B------:R0:W2:Y:S01]  /*0ba0*/  I2F.F64 R12, R2 ;  /* 0x00000002000c7312 */ /* 0x0000a20000201c00 */
[----:B------:R-:W-:Y:S01]  /*0bb0*/  IMAD.HI R19, R9, -0x6db6db6d, R8 ;  /* 0x9249249309137827 */ /* 0x000fe200078e0208 */
[----:B-1----:R-:W1:Y:S01]  /*0bc0*/  DMUL R10, R4, c[0x2][0x0] ;  /* 0x00800000040a7a28 */ /* 0x002e620000000000 */
[----:B------:R-:W-:-:S03]  /*0bd0*/  LOP3.LUT R71, R71, 0xdfffffff, RZ, 0xc0, !PT ;  /* 0xdfffffff47477812 */ /* 0x000fc600078ec0ff */
[----:B------:R-:W-:Y:S01]  /*0be0*/  SHF.R.U32.HI R0, RZ, 0x1f, R19 ;  /* 0x0000001fff007819 */ /* 0x000fe20000011613 */
[----:B------:R-:W-:Y:S01]  /*0bf0*/  BSSY B0, `(.L_x_0) ;  /* 0x0000009000007945 */ /* 0x000fe20003800000 */
[----:B------:R-:W-:Y:S02]  /*0c00*/  IMAD.MOV.U32 R37, RZ, RZ, 0x40c38800 ;  /* 0x40c38800ff257424 */ /* 0x000fe400078e00ff */
[----:B------:R-:W-:Y:S02]  /*0c10*/  LEA.HI.SX32 R19, R19, R0, 0x1d ;  /* 0x0000000013137211 */ /* 0x000fe400078feaff */
[----:B-1----:R-:W-:Y:S01]  /*0c20*/  IMAD.MOV.U32 R49, RZ, RZ, R10 ;  /* 0x000000ffff317224 */ /* 0x002fe200078e000a */
[----:B------:R-:W-:Y:S01]  /*0c30*/  MOV R0, 0xc80 ;  /* 0x00000c8000007802 */ /* 0x000fe20000000f00 */
[----:B------:R-:W-:Y:S01]  /*0c40*/  IMAD.MOV.U32 R50, RZ, RZ, R11 ;  /* 0x000000ffff327224 */ /* 0x000fe200078e000b */
[----:B------:R-:W-:Y:S01]  /*0c50*/  @P3 LOP3.LUT R71, R71, 0x20000000, RZ, 0xfc, !PT ;  /* 0x2000000047473812 */ /* 0x000fe200078efcff */
[----:B------:R-:W-:-:S02]  /*0c60*/  UMOV UR4, URZ ;  /* 0x0000003f00047c82 */ /* 0x000fc40008000000 */
[----:B0-2--5:R-:W-:Y:S05]  /*0c70*/  CALL.REL.NOINC `($triton_poi_fused_stack_10$__internal_accurate_pow) ;  /* 0x0000b24000007944 */ /* 0x025fea0003c00000 */
[----:B------:R-:W-:Y:S05]  /*0c80*/  BSYNC B0 ;  /* 0x0000000000007941 */ /* 0x000fea0003800000 */
.L_x_0:
[----:B------:R-:W-:Y:S01]  /*0c90*/  IMAD.MOV.U32 R2, RZ, RZ, -0x6db6db6e ;  /* 0x92492492ff027424 */ /* 0x000fe200078e00ff */
[----:B------:R-:W-:Y:S01]  /*0ca0*/  BSSY B0, `(.L_x_1) ;  /* 0x0000018000007945 */ /* 0x000fe20003800000 */
[----:B------:R-:W-:Y:S01]  /*0cb0*/  IMAD.MOV.U32 R3, RZ, RZ, 0x3fa24924 ;  /* 0x3fa24924ff037424 */ /* 0x000fe200078e00ff */
[----:B------:R-:W-:Y:S01]  /*0cc0*/  DMUL R12, R12, c[0x2][0x0] ;  /* 0x008000000c0c7a28 */ /* 0x000fe20000000000 */
[----:B------:R-:W-:-:S04]  /*0cd0*/  IMAD.SHL.U32 R32, R14, 0x2, RZ ;  /* 0x000000020e207824 */ /* 0x000fc800078e00ff */
[----:B------:R0:W1:Y:S02]  /*0ce0*/  DFMA R4, R4, R2, 10000 ;  /* 0x40c388000404742b */ /* 0x0000640000000002 */
[----:B0-----:R-:W-:Y:S02]  /*0cf0*/  IMAD.MOV.U32 R2, RZ, RZ, R47 ;  /* 0x000000ffff027224 */ /* 0x001fe400078e002f */
[----:B------:R-:W-:Y:S02]  /*0d00*/  IMAD.MOV.U32 R3, RZ, RZ, R52 ;  /* 0x000000ffff037224 */ /* 0x000fe400078e0034 */
[----:B------:R-:W-:Y:S02]  /*0d10*/  IMAD.MOV.U32 R14, RZ, RZ, R2 ;  /* 0x000000ffff0e7224 */ /* 0x000fe400078e0002 */
[----:B------:R-:W-:Y:S02]  /*0d20*/  IMAD.MOV.U32 R15, RZ, RZ, R3 ;  /* 0x000000ffff0f7224 */ /* 0x000fe400078e0003 */
[----:B-1----:R-:W-:-:S04]  /*0d30*/  LOP3.LUT R0, R5, 0x7ff00000, RZ, 0xc0, !PT ;  /* 0x7ff0000005007812 */ /* 0x002fc800078ec0ff */
[----:B------:R-:W-:-:S13]  /*0d40*/  ISETP.NE.AND P3, PT, R0, 0x7ff00000, PT ;  /* 0x7ff000000000780c */ /* 0x000fda0003f65270 */
[----:B------:R-:W-:Y:S05]  /*0d50*/  @P3 BRA `(.L_x_2) ;  /* 0x000000c000003947 */ /* 0x000fea0003800000 */
[----:B------:R-:W0:Y:S01]  /*0d60*/  DSETP.NAN.AND P4, PT, |R10|, |R10|, PT ;  /* 0x4000000a0a00722a */ /* 0x000e220003f88200 */
[----:B------:R-:W-:Y:S02]  /*0d70*/  IMAD.MOV.U32 R14, RZ, RZ, R4 ;  /* 0x000000ffff0e7224 */ /* 0x000fe400078e0004 */
[----:B------:R-:W-:-:S11]  /*0d80*/  IMAD.MOV.U32 R15, RZ, RZ, R5 ;  /* 0x000000ffff0f7224 */ /* 0x000fd600078e0005 */
[----:B0-----:R-:W-:Y:S05]  /*0d90*/  @P4 BRA `(.L_x_2) ;  /* 0x0000008000004947 */ /* 0x001fea0003800000 */
[----:B------:R-:W-:Y:S02]  /*0da0*/  LOP3.LUT R0, R11, 0x7fffffff, RZ, 0xc0, !PT ;  /* 0x7fffffff0b007812 */ /* 0x000fe400078ec0ff */
[----:B------:R-:W-:-:S04]  /*0db0*/  ISETP.NE.AND P4, PT, R10, RZ, PT ;  /* 0x000000ff0a00720c */ /* 0x000fc80003f85270 */
[----:B------:R-:W-:-:S13]  /*0dc0*/  ISETP.NE.OR P4, PT, R0, 0x7ff00000, P4 ;  /* 0x7ff000000000780c */ /* 0x000fda0002785670 */
[----:B------:R-:W-:Y:S01]  /*0dd0*/  @!P4 ISETP.GE.AND P5, PT, R11, RZ, PT ;  /* 0x000000ff0b00c20c */ /* 0x000fe20003fa6270 */
[----:B------:R-:W-:Y:S02]  /*0de0*/  @!P4 IMAD.MOV.U32 R14, RZ, RZ, RZ ;  /* 0x000000ffff0ec224 */ /* 0x000fe400078e00ff */
[----:B------:R-:W-:Y:S01]  /*0df0*/  @P4 IMAD.MOV.U32 R14, RZ, RZ, R2 ;  /* 0x000000ffff0e4224 */ /* 0x000fe200078e0002 */
[----:B------:R-:W-:Y:S01]  /*0e00*/  @!P4 SEL R15, RZ, 0x7ff00000, !P5 ;  /* 0x7ff00000ff0fc807 */ /* 0x000fe20006800000 */
[----:B------:R-:W-:-:S03]  /*0e10*/  @P4 IMAD.MOV.U32 R15, RZ, RZ, R3 ;  /* 0x000000ffff0f4224 */ /* 0x000fc600078e0003 */
.L_x_2:
[----:B------:R-:W-:Y:S05]  /*0e20*/  BSYNC B0 ;  /* 0x0000000000007941 */ /* 0x000fea0003800000 */
.L_x_1:
[----:B------:R-:W-:Y:S01]  /*0e30*/  BSSY B0, `(.L_x_3) ;  /* 0x0000005000007945 */ /* 0x000fe20003800000 */
[----:B------:R-:W-:Y:S01]  /*0e40*/  IMAD.MOV.U32 R49, RZ, RZ, R10 ;  /* 0x000000ffff317224 */ /* 0x000fe200078e000a */
[----:B------:R-:W-:Y:S01]  /*0e50*/  MOV R0, 0xe80 ;  /* 0x00000e8000007802 */ /* 0x000fe20000000f00 */
[----:B------:R-:W-:Y:S02]  /*0e60*/  IMAD.MOV.U32 R50, RZ, RZ, R11 ;  /* 0x000000ffff327224 */ /* 0x000fe400078e000b */
[----:B------:R-:W-:Y:S05]  /*0e70*/  CALL.REL.NOINC `($triton_poi_fused_stack_10$__internal_accurate_pow) ;  /* 0x0000b04000007944 */ /* 0x000fea0003c00000 */
[----:B------:R-:W-:Y:S05]  /*0e80*/  BSYNC B0 ;  /* 0x0000000000007941 */ /* 0x000fea0003800000 */
.L_x_3:
[----:B------:R-:W0:Y:S01]  /*0e90*/  I2F.F64 R32, R32 ;  /* 0x0000002000207312 */ /* 0x000e220000201c00 */
[----:B------:R-:W-:Y:S01]  /*0ea0*/  IMAD.MOV.U32 R2, RZ, RZ, R47 ;  /* 0x000000ffff027224 */ /* 0x000fe200078e002f */
[----:B------:R-:W-:Y:S01]  /*0eb0*/  BSSY B0, `(.L_x_4) ;  /* 0x0000012000007945 */ /* 0x000fe20003800000 */
[----:B------:R-:W-:-:S02]  /*0ec0*/  IMAD.MOV.U32 R3, RZ, RZ, R52 ;  /* 0x000000ffff037224 */ /* 0x000fc400078e0034 */
[----:B------:R-:W-:Y:S02]  /*0ed0*/  IMAD R19, R19, -0xe, R9 ;  /* 0xfffffff213137824 */ /* 0x000fe400078e0209 */
[----:B------:R-:W-:Y:S02]  /*0ee0*/  IMAD.MOV.U32 R28, RZ, RZ, R2 ;  /* 0x000000ffff1c7224 */ /* 0x000fe400078e0002 */
[----:B------:R-:W-:Y:S01]  /*0ef0*/  IMAD.MOV.U32 R29, RZ, RZ, R3 ;  /* 0x000000ffff1d7224 */ /* 0x000fe200078e0003 */
[----:B------:R-:W-:Y:S05]  /*0f00*/  @P3 BRA `(.L_x_5) ;  /* 0x000000c000003947 */ /* 0x000fea0003800000 */
[----:B------:R-:W1:Y:S01]  /*0f10*/  DSETP.NAN.AND P3, PT, |R10|, |R10|, PT ;  /* 0x4000000a0a00722a */ /* 0x000e620003f68200 */
[----:B------:R-:W-:Y:S02]  /*0f20*/  IMAD.MOV.U32 R28, RZ, RZ, R4 ;  /* 0x000000ffff1c7224 */ /* 0x000fe400078e0004 */
[----:B------:R-:W-:-:S11]  /*0f30*/  IMAD.MOV.U32 R29, RZ, RZ, R5 ;  /* 0x000000ffff1d7224 */ /* 0x000fd600078e0005 */
[----:B-1----:R-:W-:Y:S05]  /*0f40*/  @P3 BRA `(.L_x_5) ;  /* 0x0000008000003947 */ /* 0x002fea0003800000 */
        /* <DEDUP_REMOVED lines=8> */
.L_x_5:
[----:B------:R-:W-:Y:S05]  /*0fd0*/  BSYNC B0 ;  /* 0x0000000000007941 */ /* 0x000fea0003800000 */
.L_x_4:
[----:B------:R-:W-:Y:S01]  /*0fe0*/  BSSY B0, `(.L_x_6) ;  /* 0x0000005000007945 */ /* 0x000fe20003800000 */
[----:B------:R-:W-:Y:S01]  /*0ff0*/  IMAD.MOV.U32 R49, RZ, RZ, R12 ;  /* 0x000000ffff317224 */ /* 0x000fe200078e000c */
[----:B------:R-:W-:Y:S01]  /*1000*/  MOV R0, 0x1030 ;  /* 0x0000103000007802 */ /* 0x000fe20000000f00 */
[----:B------:R-:W-:Y:S02]  /*1010*/  IMAD.MOV.U32 R50, RZ, RZ, R13 ;  /* 0x000000ffff327224 */ /* 0x000fe400078e000d */
[----:B0-----:R-:W-:Y:S05]  /*1020*/  CALL.REL.NOINC `($triton_poi_fused_stack_10$__internal_accurate_pow) ;  /* 0x0000ae9000007944 */ /* 0x001fea0003c00000 */
[----:B------:R-:W-:Y:S05]  /*1030*/  BSYNC B0 ;  /* 0x0000000000007941 */ /* 0x000fea0003800000 */
.L_x_6:
[----:B------:R-:W0:Y:S01]  /*1040*/  DADD R4, R12, 10000 ;  /* 0x40c388000c047429 */ /* 0x000e220000000000 */
[----:B------:R-:W-:Y:S01]  /*1050*/  IMAD.MOV.U32 R2, RZ, RZ, R47 ;  /* 0x000000ffff027224 */ /* 0x000fe200078e002f */
[----:B------:R-:W-:Y:S01]  /*1060*/  BSSY B0, `(.L_x_7) ;  /* 0x0000015000007945 */ /* 0x000fe20003800000 */
[----:B------:R-:W-:Y:S01]  /*1070*/  IMAD.MOV.U32 R3, RZ, RZ, R52 ;  /* 0x000000ffff037224 */ /* 0x000fe200078e0034 */
[----:B------:R-:W1:Y:S01]  /*1080*/  DMUL R32, R32, c[0x2][0x0] ;  /* 0x0080000020207a28 */ /* 0x000e620000000000 */
[----:B------:R-:W-:-:S02]  /*1090*/  IMAD.SHL.U32 R8, R19, 0x2, RZ ;  /* 0x0000000213087824 */ /* 0x000fc400078e00ff */
[----:B------:R-:W-:Y:S02]  /*10a0*/  IMAD.MOV.U32 R18, RZ, RZ, R2 ;  /* 0x000000ffff127224 */ /* 0x000fe400078e0002 */
[----:B------:R-:W-:Y:S01]  /*10b0*/  IMAD.MOV.U32 R19, RZ, RZ, R3 ;  /* 0x000000ffff137224 */ /* 0x000fe200078e0003 */
[----:B0-----:R-:W-:-:S04]  /*10c0*/  LOP3.LUT R0, R5, 0x7ff00000, RZ, 0xc0, !PT ;  /* 0x7ff0000005007812 */ /* 0x001fc800078ec0ff */
[----:B------:R-:W-:-:S13]  /*10d0*/  ISETP.NE.AND P3, PT, R0, 0x7ff00000, PT ;  /* 0x7ff000000000780c */ /* 0x000fda0003f65270 */
[----:B------:R-:W-:Y:S05]  /*10e0*/  @P3 BRA `(.L_x_8) ;  /* 0x000000c000003947 */ /* 0x000fea0003800000 */
[----:B-1----:R-:W0:Y:S01]  /*10f0*/  DSETP.NAN.AND P4, PT, |R12|, |R12|, PT ;  /* 0x4000000c0c00722a */ /* 0x002e220003f88200 */
        /* <DEDUP_REMOVED lines=11> */
.L_x_8:
[----:B-1----:R-:W-:Y:S05]  /*11b0*/  BSYNC B0 ;  /* 0x0000000000007941 */ /* 0x002fea0003800000 */
.L_x_7:
[----:B------:R-:W-:Y:S01]  /*11c0*/  BSSY B0, `(.L_x_9) ;  /* 0x0000005000007945 */ /* 0x000fe20003800000 */
[----:B------:R-:W-:Y:S01]  /*11d0*/  IMAD.MOV.U32 R49, RZ, RZ, R12 ;  /* 0x000000ffff317224 */ /* 0x000fe200078e000c */
[----:B------:R-:W-:Y:S01]  /*11e0*/  MOV R0, 0x1210 ;  /* 0x0000121000007802 */ /* 0x000fe20000000f00 */
[----:B------:R-:W-:Y:S02]  /*11f0*/  IMAD.MOV.U32 R50, RZ, RZ, R13 ;  /* 0x000000ffff327224 */ /* 0x000fe400078e000d */
[----:B------:R-:W-:Y:S05]  /*1200*/  CALL.REL.NOINC `($triton_poi_fused_stack_10$__internal_accurate_pow) ;  /* 0x0000acb000007944 */ /* 0x000fea0003c00000 */
[----:B------:R-:W-:Y:S05]  /*1210*/  BSYNC B0 ;  /* 0x0000000000007941 */ /* 0x000fea0003800000 */
.L_x_9:
[----:B------:R-:W0:Y:S01]  /*1220*/  I2F.F64 R8, R8 ;  /* 0x0000000800087312 */ /* 0x000e220000201c00 */
[----:B------:R-:W-:Y:S01]  /*1230*/  IMAD.MOV.U32 R2, RZ, RZ, R47 ;  /* 0x000000ffff027224 */ /* 0x000fe200078e002f */
[----:B------:R-:W-:Y:S01]  /*1240*/  BSSY B0, `(.L_x_10) ;  /* 0x0000011000007945 */ /* 0x000fe20003800000 */
[----:B------:R-:W-:-:S02]  /*1250*/  IMAD.MOV.U32 R3, RZ, RZ, R52 ;  /* 0x000000ffff037224 */ /* 0x000fc400078e0034 */
        /* <DEDUP_REMOVED lines=15> */
.L_x_11:
[----:B------:R-:W-:Y:S05]  /*1350*/  BSYNC B0 ;  /* 0x0000000000007941 */ /* 0x000fea0003800000 */
.L_x_10:
[----:B------:R-:W-:Y:S01]  /*1360*/  BSSY B0, `(.L_x_12) ;  /* 0x0000005000007945 */ /* 0x000fe20003800000 */
[----:B------:R-:W-:Y:S01]  /*1370*/  IMAD.MOV.U32 R49, RZ, RZ, R32 ;  /* 0x000000ffff317224 */ /* 0x000fe200078e0020 */
[----:B------:R-:W-:Y:S01]  /*1380*/  MOV R0, 0x13b0 ;  /* 0x000013b000007802 */ /* 0x000fe20000000f00 */
[----:B------:R-:W-:Y:S02]  /*1390*/  IMAD.MOV.U32 R50, RZ, RZ, R33 ;  /* 0x000000ffff327224 */ /* 0x000fe400078e0021 */
[----:B0-----:R-:W-:Y:S05]  /*13a0*/  CALL.REL.NOINC `($triton_poi_fused_stack_10$__internal_accurate_pow) ;  /* 0x0000ab1000007944 */ /* 0x001fea0003c00000 */
[----:B------:R-:W-:Y:S05]  /*13b0*/  BSYNC B0 ;  /* 0x0000000000007941 */ /* 0x000fea0003800000 */
.L_x_12:
[----:B------:R-:W0:Y:S01]  /*13c0*/  DADD R30, R32, 10000 ;  /* 0x40c38800201e7429 */ /* 0x000e220000000000 */
[----:B------:R-:W-:Y:S01]  /*13d0*/  LOP3.LUT P3, RZ, R71, 0x2, RZ, 0xc0, !PT ;  /* 0x0000000247ff7812 */ /* 0x000fe2000786c0ff */
[----:B------:R-:W-:Y:S01]  /*13e0*/  IMAD.MOV.U32 R2, RZ, RZ, R47 ;  /* 0x000000ffff027224 */ /* 0x000fe200078e002f */
[----:B------:R-:W-:Y:S01]  /*13f0*/  BSSY B0, `(.L_x_13) ;  /* 0x0000016000007945 */ /* 0x000fe20003800000 */
[----:B------:R-:W-:Y:S01]  /*1400*/  IMAD.MOV.U32 R3, RZ, RZ, R52 ;  /* 0x000000ffff037224 */ /* 0x000fe200078e0034 */
[----:B------:R-:W-:Y:S01]  /*1410*/  SEL R46, R43, R38, !P3 ;  /* 0x000000262b2e7207 */ /* 0x000fe20005800000 */
[----:B------:R1:W2:Y:S01]  /*1420*/  DMUL R4, R8, c[0x2][0x0] ;  /* 0x0080000008047a28 */ /* 0x0002a20000000000 */
[----:B------:R-:W-:Y:S01]  /*1430*/  SEL R45, R16, R17, !P3 ;  /* 0x00000011102d7207 */ /* 0x000fe20005800000 */
[----:B------:R-:W-:-:S02]  /*1440*/  IMAD.MOV.U32 R16, RZ, RZ, R2 ;  /* 0x000000ffff107224 */ /* 0x000fc400078e0002 */
[----:B0-----:R-:W-:Y:S01]  /*1450*/  LOP3.LUT R0, R31, 0x7ff00000, RZ, 0xc0, !PT ;  /* 0x7ff000001f007812 */ /* 0x001fe200078ec0ff */
[----:B------:R-:W-:-:S03]  /*1460*/  IMAD.MOV.U32 R17, RZ, RZ, R3 ;  /* 0x000000ffff117224 */ /* 0x000fc600078e0003 */
[----:B------:R-:W-:-:S13]  /*1470*/  ISETP.NE.AND P3, PT, R0, 0x7ff00000, PT ;  /* 0x7ff000000000780c */ /* 0x000fda0003f65270 */
[----:B------:R-:W-:Y:S05]  /*1480*/  @P3 BRA `(.L_x_14) ;  /* 0x000000c000003947 */ /* 0x000fea0003800000 */
[----:B-12---:R-:W0:Y:S01]  /*1490*/  DSETP.NAN.AND P4, PT, |R32|, |R32|, PT ;  /* 0x400000202000722a */ /* 0x006e220003f88200 */
        /* <DEDUP_REMOVED lines=11> */
.L_x_14:
[----:B-12---:R-:W-:Y:S05]  /*1550*/  BSYNC B0 ;  /* 0x0000000000007941 */ /* 0x006fea0003800000 */
.L_x_13:
[----:B------:R-:W-:Y:S01]  /*1560*/  BSSY B0, `(.L_x_15) ;  /* 0x0000005000007945 */ /* 0x000fe20003800000 */
[----:B------:R-:W-:Y:S01]  /*1570*/  IMAD.MOV.U32 R49, RZ, RZ, R32 ;  /* 0x000000ffff317224 */ /* 0x000fe200078e0020 */
[----:B------:R-:W-:Y:S01]  /*1580*/  MOV R0, 0x15b0 ;  /* 0x000015b000007802 */ /* 0x000fe20000000f00 */
[----:B------:R-:W-:Y:S02]  /*1590*/  IMAD.MOV.U32 R50, RZ, RZ, R33 ;  /* 0x000000ffff327224 */ /* 0x000fe400078e0021 */
[----:B------:R-:W-:Y:S05]  /*15a0*/  CALL.REL.NOINC `($triton_poi_fused_stack_10$__internal_accurate_pow) ;  /* 0x0000a91000007944 */ /* 0x000fea0003c00000 */
[----:B------:R-:W-:Y:S05]  /*15b0*/  BSYNC B0 ;  /* 0x0000000000007941 */ /* 0x000fea0003800000 */
.L_x_15:
[----:B------:R-:W-:Y:S01]  /*15c0*/  IMAD.MOV.U32 R2, RZ, RZ, R47 ;  /* 0x000000ffff027224 */ /* 0x000fe200078e002f */
[----:B------:R-:W-:Y:S01]  /*15d0*/  BSSY B0, `(.L_x_16) ;  /* 0x0000013000007945 */ /* 0x000fe20003800000 */
[----:B------:R-:W-:Y:S01]  /*15e0*/  IMAD.MOV.U32 R3, RZ, RZ, R52 ;  /* 0x000000ffff037224 */ /* 0x000fe200078e0034 */
[----:B------:R-:W-:Y:S01]  /*15f0*/  SEL R6, R39, R6, !P2 ;  /* 0x0000000627067207 */ /* 0x000fe20005000000 */
[----:B------:R-:W-:-:S02]  /*1600*/  IMAD.MOV.U32 R49, RZ, RZ, R4 ;  /* 0x000000ffff317224 */ /* 0x000fc400078e0004 */
[----:B------:R-:W-:Y:S02]  /*1610*/  IMAD.MOV.U32 R8, RZ, RZ, R2 ;  /* 0x000000ffff087224 */ /* 0x000fe400078e0002 */
[----:B------:R-:W-:Y:S01]  /*1620*/  IMAD.MOV.U32 R9, RZ, RZ, R3 ;  /* 0x000000ffff097224 */ /* 0x000fe200078e0003 */
        /* <DEDUP_REMOVED lines=13> */
.L_x_17:
[----:B------:R-:W-:Y:S05]  /*1700*/  BSYNC B0 ;  /* 0x0000000000007941 */ /* 0x000fea0003800000 */
.L_x_16:
[----:B------:R0:W1:Y:S01]  /*1710*/  DSETP.NEU.AND P3, PT, R10, RZ, PT ;  /* 0x000000ff0a00722a */ /* 0x0000620003f6d000 */
[----:B------:R-:W-:Y:S01]  /*1720*/  BSSY B0, `(.L_x_18) ;  /* 0x0000005000007945 */ /* 0x000fe20003800000 */
[----:B------:R-:W-:Y:S01]  /*1730*/  IMAD.MOV.U32 R50, RZ, RZ, R5 ;  /* 0x000000ffff327224 */ /* 0x000fe200078e0005 */
[----:B------:R-:W-:Y:S01]  /*1740*/  MOV R0, 0x1770 ;  /* 0x0000177000007802 */ /* 0x000fe20000000f00 */
[----:B------:R0:W2:-:S09]  /*1750*/  DSETP.NEU.AND P4, PT, R12, RZ, PT ;  /* 0x000000ff0c00722a */ /* 0x0000920003f8d000 */
[----:B012---:R-:W-:Y:S05]  /*1760*/  CALL.REL.NOINC `($triton_poi_fused_stack_10$__internal_accurate_pow) ;  /* 0x0000a75000007944 */ /* 0x007fea0003c00000 */
[----:B------:R-:W-:Y:S05]  /*1770*/  BSYNC B0 ;  /* 0x0000000000007941 */ /* 0x000fea0003800000 */
.L_x_18:
[----:B------:R-:W0:Y:S01]  /*1780*/  DADD R42, R4, 10000 ;  /* 0x40c38800042a7429 */ /* 0x000e220000000000 */
[----:B------:R-:W-:Y:S01]  /*1790*/  FSEL R38, R14, RZ, P3 ;  /* 0x000000ff0e267208 */ /* 0x000fe20001800000 */
[----:B------:R-:W-:Y:S01]  /*17a0*/  IMAD.MOV.U32 R2, RZ, RZ, R47 ;  /* 0x000000ffff027224 */ /* 0x000fe200078e002f */
[----:B------:R-:W-:Y:S01]  /*17b0*/  FSEL R39, R15, 1.875, P3 ;  /* 0x3ff000000f277808 */ /* 0x000fe20001800000 */
[----:B------:R-:W-:Y:S01]  /*17c0*/  IMAD.MOV.U32 R3, RZ, RZ, R52 ;  /* 0x000000ffff037224 */ /* 0x000fe200078e0034 */
[----:B------:R-:W-:Y:S01]  /*17d0*/  FSEL R30, R28, RZ, P3 ;  /* 0x000000ff1c1e7208 */ /* 0x000fe20001800000 */
[----:B------:R1:W2:Y:S01]  /*17e0*/  F2F.F64.F32 R14, R46 ;  /* 0x0000002e000e7310 */ /* 0x0002a20000201800 */
[----:B------:R-:W-:Y:S01]  /*17f0*/  FSEL R31, R29, 1.875, P3 ;  /* 0x3ff000001d1f7808 */ /* 0x000fe20001800000 */
[----:B------:R-:W-:Y:S01]  /*1800*/  BSSY B0, `(.L_x_19) ;  /* 0x0000016000007945 */ /* 0x000fe20003800000 */
[----:B------:R-:W-:Y:S01]  /*1810*/  FSEL R28, R18, RZ, P4 ;  /* 0x000000ff121c7208 */ /* 0x000fe20002000000 */
[----:B------:R-:W-:Y:S01]  /*1820*/  IMAD.MOV.U32 R12, RZ, RZ, R2 ;  /* 0x000000ffff0c7224 */ /* 0x000fe200078e0002 */
[----:B0-----:R-:W-:Y:S01]  /*1830*/  LOP3.LUT R0, R43, 0x7ff00000, RZ, 0xc0, !PT ;  /* 0x7ff000002b007812 */ /* 0x001fe200078ec0ff */
[----:B------:R-:W-:Y:S01]  /*1840*/  IMAD.MOV.U32 R13, RZ, RZ, R3 ;  /* 0x000000ffff0d7224 */ /* 0x000fe200078e0003 */
[----:B------:R-:W-:-:S02]  /*1850*/  FSEL R29, R19, 1.875, P4 ;  /* 0x3ff00000131d7808 */ /* 0x000fc40002000000 */
[----:B------:R-:W-:Y:S01]  /*1860*/  ISETP.NE.AND P3, PT, R0, 0x7ff00000, PT ;  /* 0x7ff000000000780c */ /* 0x000fe20003f65270 */
[----:B------:R1:W0:Y:S01]  /*1870*/  F2F.F64.F32 R18, R45 ;  /* 0x0000002d00127310 */ /* 0x0002220000201800 */
[----:B------:R-:W-:-:S11]  /*1880*/  SEL R27, R44, R27, !P2 ;  /* 0x0000001b2c1b7207 */ /* 0x000fd60005000000 */
[----:B------:R-:W-:Y:S05]  /*1890*/  @P3 BRA `(.L_x_20) ;  /* 0x000000c000003947 */ /* 0x000fea0003800000 */
[----:B-12---:R-:W1:Y:S01]  /*18a0*/  DSETP.NAN.AND P5, PT, |R4|, |R4|, PT ;  /* 0x400000040400722a */ /* 0x006e620003fa8200 */
        /* <DEDUP_REMOVED lines=11> */
.L_x_20:
[----:B-12---:R-:W-:Y:S05]  /*1960*/  BSYNC B0 ;  /* 0x0000000000007941 */ /* 0x006fea0003800000 */
.L_x_19:
[----:B------:R-:W-:Y:S01]  /*1970*/  BSSY B0, `(.L_x_21) ;  /* 0x0000005000007945 */ /* 0x000fe20003800000 */
[----:B------:R-:W-:Y:S01]  /*1980*/  IMAD.MOV.U32 R49, RZ, RZ, R4 ;  /* 0x000000ffff317224 */ /* 0x000fe200078e0004 */
[----:B------:R-:W-:Y:S01]  /*1990*/  MOV R0, 0x19c0 ;  /* 0x000019c000007802 */ /* 0x000fe20000000f00 */
[----:B------:R-:W-:Y:S02]  /*19a0*/  IMAD.MOV.U32 R50, RZ, RZ, R5 ;  /* 0x000000ffff327224 */ /* 0x000fe400078e0005 */
[----:B0-----:R-:W-:Y:S05]  /*19b0*/  CALL.REL.NOINC `($triton_poi_fused_stack_10$__internal_accurate_pow) ;  /* 0x0000a50000007944 */ /* 0x001fea0003c00000 */
[----:B------:R-:W-:Y:S05]  /*19c0*/  BSYNC B0 ;  /* 0x0000000000007941 */ /* 0x000fea0003800000 */
.L_x_21:
[----:B------:R-:W0:Y:S01]  /*19d0*/  MUFU.RCP64H R11, R39 ;  /* 0x00000027000b7308 */ /* 0x000e220000001800 */
[----:B------:R-:W-:Y:S01]  /*19e0*/  IMAD.MOV.U32 R10, RZ, RZ, 0x1 ;  /* 0x00000001ff0a7424 */ /* 0x000fe200078e00ff */
[----:B------:R-:W-:Y:S01]  /*19f0*/  FSEL R2, R40, RZ, P4 ;  /* 0x000000ff28027208 */ /* 0x000fe20002000000 */
[----:B------:R-:W-:Y:S01]  /*1a00*/  BSSY B0, `(.L_x_22) ;  /* 0x000001c000007945 */ /* 0x000fe20003800000 */
[----:B------:R-:W-:-:S02]  /*1a10*/  FSEL R3, R41, 1.875, P4 ;  /* 0x3ff0000029037808 */ /* 0x000fc40002000000 */
[----:B------:R-:W-:Y:S01]  /*1a20*/  SEL R26, R7, R26, !P1 ;  /* 0x0000001a071a7207 */ /* 0x000fe20004800000 */
[----:B0-----:R-:W0:-:S06]  /*1a30*/  DFMA R40, -R38, R10, 1 ;  /* 0x3ff000002628742b */ /* 0x001e0c000000010a */
[----:B0-----:R-:W0:-:S06]  /*1a40*/  DFMA R40, R40, R40, R40 ;  /* 0x000000282828722b */ /* 0x001e0c0000000028 */
[----:B0-----:R-:W0:-:S06]  /*1a50*/  DFMA R40, R10, R40, R10 ;  /* 0x000000280a28722b */ /* 0x001e0c000000000a */
[----:B0-----:R-:W0:-:S06]  /*1a60*/  DFMA R10, -R38, R40, 1 ;  /* 0x3ff00000260a742b */ /* 0x001e0c0000000128 */
[----:B0-----:R-:W0:-:S06]  /*1a70*/  DFMA R10, R40, R10, R40 ;  /* 0x0000000a280a722b */ /* 0x001e0c0000000028 */
[----:B0-----:R-:W0:-:S06]  /*1a80*/  DMUL R66, R10, 1 ;  /* 0x3ff000000a427828 */ /* 0x001e0c0000000000 */
[----:B0-----:R-:W0:-:S06]  /*1a90*/  DFMA R40, -R38, R66, 1 ;  /* 0x3ff000002628742b */ /* 0x001e0c0000000142 */
[----:B0-----:R0:W1:Y:S02]  /*1aa0*/  DFMA R66, R10, R40, R66 ;  /* 0x000000280a42722b */ /* 0x0010640000000042 */
[----:B0-----:R-:W-:Y:S02]  /*1ab0*/  IMAD.MOV.U32 R40, RZ, RZ, R47 ;  /* 0x000000ffff287224 */ /* 0x001fe400078e002f */
[----:B------:R-:W-:Y:S02]  /*1ac0*/  IMAD.MOV.U32 R41, RZ, RZ, R52 ;  /* 0x000000ffff297224 */ /* 0x000fe400078e0034 */
[----:B------:R-:W-:Y:S02]  /*1ad0*/  IMAD.MOV.U32 R10, RZ, RZ, R40 ;  /* 0x000000ffff0a7224 */ /* 0x000fe400078e0028 */
[----:B------:R-:W-:Y:S01]  /*1ae0*/  IMAD.MOV.U32 R11, RZ, RZ, R41 ;  /* 0x000000ffff0b7224 */ /* 0x000fe200078e0029 */
[----:B------:R-:W-:Y:S05]  /*1af0*/  @P3 BRA `(.L_x_23) ;  /* 0x000000c000003947 */ /* 0x000fea0003800000 */
[----:B-1----:R-:W0:Y:S01]  /*1b00*/  DSETP.NAN.AND P3, PT, |R4|, |R4|, PT ;  /* 0x400000040400722a */ /* 0x002e220003f68200 */
[----:B------:R-:W-:-:S02]  /*1b10*/  IMAD.MOV.U32 R10, RZ, RZ, R42 ;  /* 0x000000ffff0a7224 */ /* 0x000fc400078e002a */
        /* <DEDUP_REMOVED lines=10> */
.L_x_23:
[----:B-1----:R-:W-:Y:S05]  /*1bc0*/  BSYNC B0 ;  /* 0x0000000000007941 */ /* 0x002fea0003800000 */
.L_x_22:
[----:B------:R-:W-:Y:S01]  /*1bd0*/  FFMA R0, RZ, R39, R67 ;  /* 0x00000027ff007223 */ /* 0x000fe20000000043 */
[----:B------:R-:W0:Y:S01]  /*1be0*/  F2F.F64.F32 R6, R6 ;  /* 0x0000000600067310 */ /* 0x000e220000201800 */
[----:B------:R-:W-:Y:S01]  /*1bf0*/  UMOV UR8, 0x3ff00000 ;  /* 0x3ff0000000087882 */ /* 0x000fe20000000000 */
[----:B------:R-:W-:Y:S01]  /*1c00*/  BSSY B0, `(.L_x_24) ;  /* 0x000000b000007945 */ /* 0x000fe20003800000 */
[----:B------:R-:W-:Y:S01]  /*1c10*/  UMOV UR4, URZ ;  /* 0x0000003f00047c82 */ /* 0x000fe20008000000 */
[----:B------:R-:W-:Y:S01]  /*1c20*/  FSETP.GT.AND P4, PT, |R0|, 1.469367938527859385e-39, PT ;  /* 0x001000000000780b */ /* 0x000fe20003f84200 */
[----:B------:R1:W2:-:S12]  /*1c30*/  DSETP.NEU.AND P3, PT, R32, RZ, PT ;  /* 0x000000ff2000722a */ /* 0x0002980003f6d000 */
[----:B------:R-:W-:Y:S05]  /*1c40*/  @P4 BRA `(.L_x_25) ;  /* 0x0000006000004947 */ /* 0x000fea0003800000 */
[----:B012---:R-:W-:Y:S01]  /*1c50*/  IMAD.MOV.U32 R32, RZ, RZ, R38 ;  /* 0x000000ffff207224 */ /* 0x007fe200078e0026 */
[----:B------:R-:W-:Y:S01]  /*1c60*/  MOV R61, 0x1c90 ;  /* 0x00001c90003d7802 */ /* 0x000fe20000000f00 */
[----:B------:R-:W-:Y:S02]  /*1c70*/  IMAD.MOV.U32 R33, RZ, RZ, R39 ;  /* 0x000000ffff217224 */ /* 0x000fe400078e0027 */
[----:B------:R-:W-:Y:S05]  /*1c80*/  CALL.REL.NOINC `($__internal_0_$__cuda_sm20_div_rn_f64_full) ;  /* 0x00009c3000007944 */ /* 0x000fea0003c00000 */
[----:B------:R-:W-:Y:S02]  /*1c90*/  IMAD.MOV.U32 R66, RZ, RZ, R44 ;  /* 0x000000ffff427224 */ /* 0x000fe400078e002c */
[----:B------:R-:W-:Y:S02]  /*1ca0*/  IMAD.MOV.U32 R67, RZ, RZ, R45 ;  /* 0x000000ffff437224 */ /* 0x000fe400078e002d */
.L_x_25:
[----:B012---:R-:W-:Y:S05]  /*1cb0*/  BSYNC B0 ;  /* 0x0000000000007941 */ /* 0x007fea0003800000 */
.L_x_24:
[----:B------:R-:W0:Y:S01]  /*1cc0*/  MUFU.RCP64H R33, R31 ;  /* 0x0000001f00217308 */ /* 0x000e220000001800 */
[----:B------:R-:W-:Y:S01]  /*1cd0*/  IMAD.MOV.U32 R32, RZ, RZ, 0x1 ;  /* 0x00000001ff207424 */ /* 0x000fe200078e00ff */
[----:B------:R-:W-:Y:S05]  /*1ce0*/  BSSY B0, `(.L_x_26) ;  /* 0x0000012000007945 */ /* 0x000fea0003800000 */
[----:B0-----:R-:W0:-:S06]  /*1cf0*/  DFMA R38, -R30, R32, 1 ;  /* 0x3ff000001e26742b */ /* 0x001e0c0000000120 */
[----:B0-----:R-:W0:-:S06]  /*1d00*/  DFMA R38, R38, R38, R38 ;  /* 0x000000262626722b */ /* 0x001e0c0000000026 */
[----:B0-----:R-:W0:-:S06]  /*1d10*/  DFMA R38, R32, R38, R32 ;  /* 0x000000262026722b */ /* 0x001e0c0000000020 */
[----:B0-----:R-:W0:-:S06]  /*1d20*/  DFMA R32, -R30, R38, 1 ;  /* 0x3ff000001e20742b */ /* 0x001e0c0000000126 */
[----:B0-----:R-:W0:-:S06]  /*1d30*/  DFMA R32, R38, R32, R38 ;  /* 0x000000202620722b */ /* 0x001e0c0000000026 */
[----:B0-----:R-:W0:-:S06]  /*1d40*/  DMUL R48, R32, 1 ;  /* 0x3ff0000020307828 */ /* 0x001e0c0000000000 */
[----:B0-----:R-:W0:-:S06]  /*1d50*/  DFMA R38, -R30, R48, 1 ;  /* 0x3ff000001e26742b */ /* 0x001e0c0000000130 */
[----:B0-----:R-:W0:-:S10]  /*1d60*/  DFMA R48, R32, R38, R48 ;  /* 0x000000262030722b */ /* 0x001e140000000030 */
[----:B0-----:R-:W-:-:S05]  /*1d70*/  FFMA R0, RZ, R31, R49 ;  /* 0x0000001fff007223 */ /* 0x001fca0000000031 */
[----:B------:R-:W-:-:S13]  /*1d80*/  FSETP.GT.AND P4, PT, |R0|, 1.469367938527859385e-39, PT ;  /* 0x001000000000780b */ /* 0x000fda0003f84200 */
[----:B------:R-:W-:Y:S05]  /*1d90*/  @P4 BRA `(.L_x_27) ;  /* 0x0000006000004947 */ /* 0x000fea0003800000 */
[----:B------:R-:W-:Y:S01]  /*1da0*/  IMAD.MOV.U32 R32, RZ, RZ, R30 ;  /* 0x000000ffff207224 */ /* 0x000fe200078e001e */
[----:B------:R-:W-:Y:S01]  /*1db0*/  MOV R61, 0x1de0 ;  /* 0x00001de0003d7802 */ /* 0x000fe20000000f00 */
[----:B------:R-:W-:Y:S02]  /*1dc0*/  IMAD.MOV.U32 R33, RZ, RZ, R31 ;  /* 0x000000ffff217224 */ /* 0x000fe400078e001f */
[----:B------:R-:W-:Y:S05]  /*1dd0*/  CALL.REL.NOINC `($__internal_0_$__cuda_sm20_div_rn_f64_full) ;  /* 0x00009ae000007944 */ /* 0x000fea0003c00000 */
[----:B------:R-:W-:Y:S02]  /*1de0*/  IMAD.MOV.U32 R48, RZ, RZ, R44 ;  /* 0x000000ffff307224 */ /* 0x000fe400078e002c */
[----:B------:R-:W-:Y:S02]  /*1df0*/  IMAD.MOV.U32 R49, RZ, RZ, R45 ;  /* 0x000000ffff317224 */ /* 0x000fe400078e002d */
.L_x_27:
[----:B------:R-:W-:Y:S05]  /*1e00*/  BSYNC B0 ;  /* 0x0000000000007941 */ /* 0x000fea0003800000 */
.L_x_26:
        /* <DEDUP_REMOVED lines=20> */
.L_x_29:
[----:B------:R-:W-:Y:S05]  /*1f50*/  BSYNC B0 ;  /* 0x0000000000007941 */ /* 0x000fea0003800000 */
.L_x_28:
[----:B------:R-:W0:Y:S01]  /*1f60*/  DMUL R72, R14, R66 ;  /* 0x000000420e487228 */ /* 0x000e220000000000 */
[----:B------:R-:W-:Y:S01]  /*1f70*/  IADD3 R70, P4, R1, c[0x0][0x20], RZ ;  /* 0x0000080001467a10 */ /* 0x000fe20007f9e0ff */
[----:B------:R-:W-:Y:S02]  /*1f80*/  BSSY B1, `(.L_x_30) ;  /* 0x0000020000017945 */ /* 0x000fe40003800000 */
[----:B------:R1:W2:Y:S02]  /*1f90*/  DMUL R14, R18, R48 ;  /* 0x00000030120e7228 */ /* 0x0002a40000000000 */
[----:B------:R-:W-:-:S04]  /*1fa0*/  IMAD.X R69, RZ, RZ, c[0x0][0x24], P4 ;  /* 0x00000900ff457624 */ /* 0x000fc800020e06ff */
[----:B0-----:R-:W-:Y:S02]  /*1fb0*/  LOP3.LUT R0, R73, 0x7fffffff, RZ, 0xc0, !PT ;  /* 0x7fffffff49007812 */ /* 0x001fe400078ec0ff */
[----:B------:R-:W-:Y:S02]  /*1fc0*/  ISETP.NE.AND P5, PT, R72, RZ, PT ;  /* 0x000000ff4800720c */ /* 0x000fe40003fa5270 */
[----:B------:R-:W-:-:S13]  /*1fd0*/  ISETP.EQ.AND P4, PT, R0, 0x7ff00000, PT ;  /* 0x7ff000000000780c */ /* 0x000fda0003f82270 */
[----:B------:R-:W-:Y:S05]  /*1fe0*/  @!P5 BRA P4, `(.L_x_31) ;  /* 0x000001600000d947 */ /* 0x000fea0002000000 */
[C---:B-12---:R-:W0:Y:S01]  /*1ff0*/  DMUL R18, R72.reuse, c[0x2][0x8] ;  /* 0x0080020048127a28 */ /* 0x046e220000000000 */
[----:B------:R-:W-:Y:S03]  /*2000*/  BSSY B2, `(.L_x_32) ;  /* 0x0000011000027945 */ /* 0x000fe60003800000 */
[----:B------:R-:W-:Y:S02]  /*2010*/  DSETP.GE.AND P4, PT, |R72|, 2.14748364800000000000e+09, PT ;  /* 0x41e000004800742a */ /* 0x000fe40003f86200 */
[----:B0-----:R-:W0:Y:S08]  /*2020*/  F2I.F64 R0, R18 ;  /* 0x0000001200007311 */ /* 0x001e300000301100 */
[----:B0-----:R-:W0:Y:S01]  /*2030*/  I2F.F64 R28, R0 ;  /* 0x00000000001c7312 */ /* 0x001e220000201c00 */
[----:B------:R1:W-:Y:S01]  /*2040*/  STL [R1], R0 ;  /* 0x0000000001007387 */ /* 0x0003e20000100800 */
[----:B0-----:R-:W0:-:S06]  /*2050*/  DFMA R46, -R28, c[0x2][0x10], R72 ;  /* 0x008004001c2e7a2b */ /* 0x001e0c0000000148 */
[----:B0-----:R-:W0:-:S06]  /*2060*/  DFMA R46, -R28, c[0x2][0x18], R46 ;  /* 0x008006001c2e7a2b */ /* 0x001e0c000000012e */
[----:B0-----:R1:W0:Y:S01]  /*2070*/  DFMA R46, -R28, c[0x2][0x20], R46 ;  /* 0x008008001c2e7a2b */ /* 0x001222000000012e */
[----:B------:R-:W-:Y:S05]  /*2080*/  @!P4 BRA `(.L_x_33) ;  /* 0x000000800000c947 */ /* 0x000fea0003800000 */
[----:B------:R-:W-:Y:S01]  /*2090*/  BSSY B3, `(.L_x_34) ;  /* 0x0000004000037945 */ /* 0x000fe20003800000 */
[----:B------:R-:W-:Y:S01]  /*20a0*/  IMAD.MOV.U32 R74, RZ, RZ, R72 ;  /* 0x000000ffff4a7224 */ /* 0x000fe200078e0048 */
[----:B------:R-:W-:-:S03]  /*20b0*/  MOV R72, 0x20d0 ;  /* 0x000020d000487802 */ /* 0x000fc60000000f00 */
[----:B01----:R-:W-:Y:S05]  /*20c0*/  CALL.REL.NOINC `($triton_poi_fused_stack_10$__internal_trig_reduction_slowpathd) ;  /* 0x0000a6b000007944 */ /* 0x003fea0003c00000 */
[----:B------:R-:W-:Y:S05]  /*20d0*/  BSYNC B3 ;  /* 0x0000000000037941 */ /* 0x000fea0003800000 */
.L_x_34:
[----:B------:R0:W5:Y:S01]  /*20e0*/  LDL R0, [R1] ;  /* 0x0000000001007983 */ /* 0x0001620000100800 */
[----:B------:R-:W-:Y:S02]  /*20f0*/  IMAD.MOV.U32 R46, RZ, RZ, R74 ;  /* 0x000000ffff2e7224 */ /* 0x000fe400078e004a */
[----:B------:R-:W-:Y:S02]  /*2100*/  IMAD.MOV.U32 R47, RZ, RZ, R75 ;  /* 0x000000ffff2f7224 */ /* 0x000fe400078e004b */
.L_x_33:
[----:B------:R-:W-:Y:S05]  /*2110*/  BSYNC B2 ;  /* 0x0000000000027941 */ /* 0x000fea0003800000 */
.L_x_32:
[----:B-1---5:R-:W-:-:S05]  /*2120*/  IADD3 R0, R0, 0x1, RZ ;  /* 0x0000000100007810 */ /* 0x022fca0007ffe0ff */
[----:B------:R1:W-:Y:S01]  /*2130*/  STL [R1+0x280], R0 ;  /* 0x0002800001007387 */ /* 0x0003e20000100800 */
[----:B------:R-:W-:Y:S05]  /*2140*/  BRA `(.L_x_35) ;  /* 0x0000003000007947 */ /* 0x000fea0003800000 */
.L_x_31:
[----:B-12---:R-:W-:Y:S01]  /*2150*/  IMAD.MOV.U32 R0, RZ, RZ, 0x1 ;  /* 0x00000001ff007424 */ /* 0x006fe200078e00ff */
[----:B------:R0:W1:-:S04]  /*2160*/  DMUL R46, RZ, R72 ;  /* 0x00000048ff2e7228 */ /* 0x0000480000000000 */
[----:B------:R0:W-:Y:S04]  /*2170*/  STL [R1+0x280], R0 ;  /* 0x0002800001007387 */ /* 0x0001e80000100800 */
.L_x_35:
[----:B-1----:R-:W-:Y:S05]  /*2180*/  BSYNC B1 ;  /* 0x0000000000017941 */ /* 0x002fea0003800000 */
.L_x_30:
[----:B------:R-:W1:Y:S01]  /*2190*/  MUFU.RCP64H R19, R3 ;  /* 0x0000000300137308 */ /* 0x000e620000001800 */
[----:B------:R-:W-:Y:S01]  /*21a0*/  IMAD.MOV.U32 R18, RZ, RZ, 0x1 ;  /* 0x00000001ff127424 */ /* 0x000fe200078e00ff */
[----:B------:R-:W-:Y:S01]  /*21b0*/  BSSY B0, `(.L_x_36) ;  /* 0x0000016000007945 */ /* 0x000fe20003800000 */
[----:B------:R-:W-:-:S04]  /*21c0*/  SEL R25, R20, R25, !P1 ;  /* 0x0000001914197207 */ /* 0x000fc80004800000 */
[----:B-1----:R-:W1:-:S06]  /*21d0*/  DFMA R28, -R2, R18, 1 ;  /* 0x3ff00000021c742b */ /* 0x002e4c0000000112 */
[----:B-1----:R-:W1:-:S06]  /*21e0*/  DFMA R28, R28, R28, R28 ;  /* 0x0000001c1c1c722b */ /* 0x002e4c000000001c */
[----:B-1----:R-:W1:-:S06]  /*21f0*/  DFMA R28, R18, R28, R18 ;  /* 0x0000001c121c722b */ /* 0x002e4c0000000012 */
[----:B-1----:R-:W1:-:S06]  /*2200*/  DFMA R18, -R2, R28, 1 ;  /* 0x3ff000000212742b */ /* 0x002e4c000000011c */
[----:B-1----:R-:W1:-:S06]  /*2210*/  DFMA R18, R28, R18, R28 ;  /* 0x000000121c12722b */ /* 0x002e4c000000001c */
[----:B-1----:R-:W1:-:S06]  /*2220*/  DMUL R54, R18, 1 ;  /* 0x3ff0000012367828 */ /* 0x002e4c0000000000 */
[----:B-1----:R-:W1:-:S06]  /*2230*/  DFMA R28, -R2, R54, 1 ;  /* 0x3ff00000021c742b */ /* 0x002e4c0000000136 */
[----:B-1----:R1:W2:Y:S02]  /*2240*/  DFMA R54, R18, R28, R54 ;  /* 0x0000001c1236722b */ /* 0x0022a40000000036 */
[----:B-1----:R-:W-:Y:S02]  /*2250*/  FSEL R18, R16, RZ, P3 ;  /* 0x000000ff10127208 */ /* 0x002fe40001800000 */
[----:B------:R-:W-:Y:S02]  /*2260*/  FSEL R19, R17, 1.875, P3 ;  /* 0x3ff0000011137808 */ /* 0x000fe40001800000 */
[----:B------:R1:W3:Y:S04]  /*2270*/  F2F.F64.F32 R16, R27 ;  /* 0x0000001b00107310 */ /* 0x0002e80000201800 */
[----:B0-2---:R-:W-:-:S05]  /*2280*/  FFMA R0, RZ, R3, R55 ;  /* 0x00000003ff007223 */ /* 0x005fca0000000037 */
[----:B------:R-:W-:-:S13]  /*2290*/  FSETP.GT.AND P4, PT, |R0|, 1.469367938527859385e-39, PT ;  /* 0x001000000000780b */ /* 0x000fda0003f84200 */
[----:B------:R-:W-:Y:S05]  /*22a0*/  @P4 BRA `(.L_x_37) ;  /* 0x0000006000004947 */ /* 0x000fea0003800000 */
[----:B-1-3--:R-:W-:Y:S01]  /*22b0*/  IMAD.MOV.U32 R32, RZ, RZ, R2 ;  /* 0x000000ffff207224 */ /* 0x00afe200078e0002 */
[----:B------:R-:W-:Y:S01]  /*22c0*/  MOV R61, 0x22f0 ;  /* 0x000022f0003d7802 */ /* 0x000fe20000000f00 */
[----:B------:R-:W-:Y:S02]  /*22d0*/  IMAD.MOV.U32 R33, RZ, RZ, R3 ;  /* 0x000000ffff217224 */ /* 0x000fe400078e0003 */
[----:B------:R-:W-:Y:S05]  /*22e0*/  CALL.REL.NOINC `($__internal_0_$__cuda_sm20_div_rn_f64_full) ;  /* 0x000095d000007944 */ /* 0x000fea0003c00000 */
[----:B------:R-:W-:Y:S02]  /*22f0*/  IMAD.MOV.U32 R54, RZ, RZ, R44 ;  /* 0x000000ffff367224 */ /* 0x000fe400078e002c */
[----:B------:R-:W-:Y:S02]  /*2300*/  IMAD.MOV.U32 R55, RZ, RZ, R45 ;  /* 0x000000ffff377224 */ /* 0x000fe400078e002d */
.L_x_37:
[----:B-1-3--:R-:W-:Y:S05]  /*2310*/  BSYNC B0 ;  /* 0x0000000000007941 */ /* 0x00afea0003800000 */
.L_x_36:
[----:B------:R-:W2:Y:S01]  /*2320*/  LDL R0, [R1+0x280] ;  /* 0x0002800001007983 */ /* 0x000ea20000100800 */
[----:B------:R-:W-:Y:S01]  /*2330*/  IMAD.MOV.U32 R3, RZ, RZ, 0x8 ;  /* 0x00000008ff037424 */ /* 0x000fe200078e00ff */
[----:B--2---:R-:W-:-:S05]  /*2340*/  LOP3.LUT R0, R0, 0x1, RZ, 0xc0, !PT ;  /* 0x0000000100007812 */ /* 0x004fca00078ec0ff */
[----:B------:R-:W-:-:S04]  /*2350*/  IMAD.SHL.U32 R2, R0, 0x8, RZ ;  /* 0x0000000800027824 */ /* 0x000fc800078e00ff */
[----:B------:R-:W-:-:S05]  /*2360*/  IMAD.WIDE.U32 R2, R2, R3, c[0x4][0x18] ;  /* 0x0100060002027625 */ /* 0x000fca00078e0003 */
[----:B------:R0:W5:Y:S04]  /*2370*/  LDG.E.64.CONSTANT R194, [R2.64+0x8] ;  /* 0x0000080602c27981 */ /* 0x000168000c1e9b00 */
[----:B------:R0:W5:Y:S04]  /*2380*/  LDG.E.64.CONSTANT R216, [R2.64+0x10] ;  /* 0x0000100602d87981 */ /* 0x000168000c1e9b00 */
[----:B------:R0:W2:Y:S04]  /*2390*/  LDG.E.64.CONSTANT R32, [R2.64+0x18] ;  /* 0x0000180602207981 */ /* 0x0000a8000c1e9b00 */
[----:B------:R0:W3:Y:S04]  /*23a0*/  LDG.E.64.CONSTANT R30, [R2.64+0x20] ;  /* 0x00002006021e7981 */ /* 0x0000e8000c1e9b00 */
[----:B------:R0:W4:Y:S04]  /*23b0*/  LDG.E.64.CONSTANT R28, [R2.64+0x28] ;  /* 0x00002806021c7981 */ /* 0x000128000c1e9b00 */
[----:B0-----:R-:W4:Y:S01]  /*23c0*/  LDG.E.64.CONSTANT R2, [R2.64+0x30] ;  /* 0x0000300602027981 */ /* 0x001f22000c1e9b00 */
[----:B------:R-:W-:Y:S01]  /*23d0*/  LOP3.LUT R20, R15, 0x7fffffff, RZ, 0xc0, !PT ;  /* 0x7fffffff0f147812 */ /* 0x000fe200078ec0ff */
[----:B------:R-:W-:Y:S01]  /*23e0*/  BSSY B1, `(.L_x_38) ;  /* 0x0000023000017945 */ /* 0x000fe20003800000 */
[----:B------:R-:W-:Y:S01]  /*23f0*/  ISETP.NE.AND P5, PT, R14, RZ, PT ;  /* 0x000000ff0e00720c */ /* 0x000fe20003fa5270 */
[----:B------:R0:W1:Y:S01]  /*2400*/  DMUL R6, R6, R52 ;  /* 0x0000003406067228 */ /* 0x0000620000000000 */
[----:B------:R-:W-:Y:S01]  /*2410*/  ISETP.EQ.AND P4, PT, R20, 0x7ff00000, PT ;  /* 0x7ff000001400780c */ /* 0x000fe20003f82270 */
[----:B--2---:R0:W-:Y:S04]  /*2420*/  STL.64 [R1+0xd0], R32 ;  /* 0x0000d02001007387 */ /* 0x0041e80000100a00 */
[----:B---3--:R0:W-:Y:S04]  /*2430*/  STL.64 [R1+0xd8], R30 ;  /* 0x0000d81e01007387 */ /* 0x0081e80000100a00 */
[----:B----4-:R0:W-:Y:S04]  /*2440*/  STL.64 [R1+0x190], R28 ;  /* 0x0001901c01007387 */ /* 0x0101e80000100a00 */
[----:B------:R0:W-:Y:S01]  /*2450*/  STL.64 [R1+0x218], R2 ;  /* 0x0002180201007387 */ /* 0x0001e20000100a00 */
[----:B------:R-:W-:Y:S05]  /*2460*/  @!P5 BRA P4, `(.L_x_39) ;  /* 0x000001700000d947 */ /* 0x000fea0002000000 */
[C---:B01----:R-:W0:Y:S01]  /*2470*/  DMUL R28, R14.reuse, c[0x2][0x8] ;  /* 0x008002000e1c7a28 */ /* 0x043e220000000000 */
[----:B------:R-:W-:Y:S03]  /*2480*/  BSSY B2, `(.L_x_40) ;  /* 0x0000012000027945 */ /* 0x000fe60003800000 */
[----:B------:R-:W-:-:S02]  /*2490*/  DSETP.GE.AND P4, PT, |R14|, 2.14748364800000000000e+09, PT ;  /* 0x41e000000e00742a */ /* 0x000fc40003f86200 */
        /* <DEDUP_REMOVED lines=9> */
[----:B------:R-:W-:Y:S01]  /*2530*/  MOV R72, 0x2560 ;  /* 0x0000256000487802 */ /* 0x000fe20000000f00 */
[----:B------:R-:W-:Y:S02]  /*2540*/  IMAD.MOV.U32 R73, RZ, RZ, R15 ;  /* 0x000000ffff497224 */ /* 0x000fe400078e000f */
[----:B01---5:R-:W-:Y:S05]  /*2550*/  CALL.REL.NOINC `($triton_poi_fused_stack_10$__internal_trig_reduction_slowpathd) ;  /* 0x0000a22000007944 */ /* 0x023fea0003c00000 */
[----:B------:R-:W-:Y:S05]  /*2560*/  BSYNC B3 ;  /* 0x0000000000037941 */ /* 0x000fea0003800000 */
.L_x_42:
[----:B------:R0:W5:Y:S01]  /*2570*/  LDL R20, [R1] ;  /* 0x0000000001147983 */ /* 0x0001620000100800 */
[----:B------:R-:W-:Y:S02]  /*2580*/  IMAD.MOV.U32 R2, RZ, RZ, R74 ;  /* 0x000000ffff027224 */ /* 0x000fe400078e004a */
[----:B------:R-:W-:Y:S02]  /*2590*/  IMAD.MOV.U32 R3, RZ, RZ, R75 ;  /* 0x000000ffff037224 */ /* 0x000fe400078e004b */
.L_x_41:
[----:B------:R-:W-:Y:S05]  /*25a0*/  BSYNC B2 ;  /* 0x0000000000027941 */ /* 0x000fea0003800000 */
.L_x_40:
[----:B-----5:R-:W-:-:S05]  /*25b0*/  IADD3 R14, R20, 0x1, RZ ;  /* 0x00000001140e7810 */ /* 0x020fca0007ffe0ff */
[----:B------:R2:W-:Y:S01]  /*25c0*/  STL [R1+0x27c], R14 ;  /* 0x00027c0e01007387 */ /* 0x0005e20000100800 */
[----:B------:R-:W-:Y:S05]  /*25d0*/  BRA `(.L_x_43) ;  /* 0x0000003000007947 */ /* 0x000fea0003800000 */
.L_x_39:
[----:B01----:R0:W1:Y:S02]  /*25e0*/  DMUL R2, RZ, R14 ;  /* 0x0000000eff027228 */ /* 0x0030640000000000 */
[----:B0-----:R-:W-:-:S05]  /*25f0*/  IMAD.MOV.U32 R14, RZ, RZ, 0x1 ;  /* 0x00000001ff0e7424 */ /* 0x001fca00078e00ff */
[----:B------:R0:W-:Y:S04]  /*2600*/  STL [R1+0x27c], R14 ;  /* 0x00027c0e01007387 */ /* 0x0001e80000100800 */
.L_x_43:
[----:B-1----:R-:W-:Y:S05]  /*2610*/  BSYNC B1 ;  /* 0x0000000000017941 */ /* 0x002fea0003800000 */
.L_x_38:
[----:B------:R-:W1:Y:S01]  /*2620*/  MUFU.RCP64H R15, R19 ;  /* 0x00000013000f7308 */ /* 0x000e620000001800 */
[----:B0-2---:R-:W-:Y:S01]  /*2630*/  IMAD.MOV.U32 R14, RZ, RZ, 0x1 ;  /* 0x00000001ff0e7424 */ /* 0x005fe200078e00ff */
[----:B------:R-:W-:Y:S01]  /*2640*/  FSEL R8, R8, RZ, P3 ;  /* 0x000000ff08087208 */ /* 0x000fe20001800000 */
[----:B------:R-:W-:Y:S01]  /*2650*/  BSSY B0, `(.L_x_44) ;  /* 0x0000016000007945 */ /* 0x000fe20003800000 */
[----:B------:R-:W-:Y:S01]  /*2660*/  FSEL R9, R9, 1.875, P3 ;  /* 0x3ff0000009097808 */ /* 0x000fe20001800000 */
[----:B------:R-:W-:Y:S01]  /*2670*/  DSETP.NEU.AND P3, PT, R4, RZ, PT ;  /* 0x000000ff0400722a */ /* 0x000fe20003f6d000 */
[----:B------:R-:W-:-:S03]  /*2680*/  SEL R20, R23, R24, !P0 ;  /* 0x0000001817147207 */ /* 0x000fc60004000000 */
[----:B-1----:R-:W0:-:S06]  /*2690*/  DFMA R28, -R18, R14, 1 ;  /* 0x3ff00000121c742b */ /* 0x002e0c000000010e */
[----:B0-----:R-:W0:-:S06]  /*26a0*/  DFMA R28, R28, R28, R28 ;  /* 0x0000001c1c1c722b */ /* 0x001e0c000000001c */
[----:B0-----:R-:W0:-:S06]  /*26b0*/  DFMA R28, R14, R28, R14 ;  /* 0x0000001c0e1c722b */ /* 0x001e0c000000000e */
[----:B0-----:R-:W0:-:S06]  /*26c0*/  DFMA R14, -R18, R28, 1 ;  /* 0x3ff00000120e742b */ /* 0x001e0c000000011c */
[----:B0-----:R-:W0:-:S06]  /*26d0*/  DFMA R14, R28, R14, R28 ;  /* 0x0000000e1c0e722b */ /* 0x001e0c000000001c */
[----:B0-----:R-:W0:-:S06]  /*26e0*/  DMUL R50, R14, 1 ;  /* 0x3ff000000e327828 */ /* 0x001e0c0000000000 */
[----:B0-----:R-:W0:-:S06]  /*26f0*/  DFMA R28, -R18, R50, 1 ;  /* 0x3ff00000121c742b */ /* 0x001e0c0000000132 */
[----:B0-----:R0:W1:Y:S02]  /*2700*/  DFMA R50, R14, R28, R50 ;  /* 0x0000001c0e32722b */ /* 0x0010640000000032 */
[----:B0-----:R0:W2:Y:S08]  /*2710*/  F2F.F64.F32 R14, R26 ;  /* 0x0000001a000e7310 */ /* 0x0010b00000201800 */
[----:B-1----:R-:W-:-:S05]  /*2720*/  FFMA R27, RZ, R19, R51 ;  /* 0x00000013ff1b7223 */ /* 0x002fca0000000033 */
[----:B------:R-:W-:-:S13]  /*2730*/  FSETP.GT.AND P4, PT, |R27|, 1.469367938527859385e-39, PT ;  /* 0x001000001b00780b */ /* 0x000fda0003f84200 */
[----:B------:R-:W-:Y:S05]  /*2740*/  @P4 BRA `(.L_x_45) ;  /* 0x0000006000004947 */ /* 0x000fea0003800000 */
[----:B0-2---:R-:W-:Y:S01]  /*2750*/  IMAD.MOV.U32 R32, RZ, RZ, R18 ;  /* 0x000000ffff207224 */ /* 0x005fe200078e0012 */
[----:B------:R-:W-:Y:S01]  /*2760*/  MOV R61, 0x2790 ;  /* 0x00002790003d7802 */ /* 0x000fe20000000f00 */
[----:B------:R-:W-:Y:S02]  /*2770*/  IMAD.MOV.U32 R33, RZ, RZ, R19 ;  /* 0x000000ffff217224 */ /* 0x000fe400078e0013 */
[----:B-----5:R-:W-:Y:S05]  /*2780*/  CALL.REL.NOINC `($__internal_0_$__cuda_sm20_div_rn_f64_full) ;  /* 0x0000913000007944 */ /* 0x020fea0003c00000 */
[----:B------:R-:W-:Y:S02]  /*2790*/  IMAD.MOV.U32 R50, RZ, RZ, R44 ;  /* 0x000000ffff327224 */ /* 0x000fe400078e002c */
[----:B------:R-:W-:Y:S02]  /*27a0*/  IMAD.MOV.U32 R51, RZ, RZ, R45 ;  /* 0x000000ffff337224 */ /* 0x000fe400078e002d */
.L_x_45:
[----:B0-2---:R-:W-:Y:S05]  /*27b0*/  BSYNC B0 ;  /* 0x0000000000007941 */ /* 0x005fea0003800000 */
.L_x_44:
        /* <DEDUP_REMOVED lines=21> */
[C---:B-1----:R-:W1:Y:S01]  /*2910*/  DMUL R18, R6.reuse, c[0x2][0x8] ;  /* 0x0080020006127a28 */ /* 0x042e620000000000 */
[----:B------:R-:W-:Y:S03]  /*2920*/  BSSY B2, `(.L_x_48) ;  /* 0x0000012000027945 */ /* 0x000fe60003800000 */
[----:B------:R-:W-:-:S06]  /*2930*/  DSETP.GE.AND P4, PT, |R6|, 2.14748364800000000000e+09, PT ;  /* 0x41e000000600742a */ /* 0x000fcc0003f86200 */
[----:B-1----:R-:W1:Y:S08]  /*2940*/  F2I.F64 R18, R18 ;  /* 0x0000001200127311 */ /* 0x002e700000301100 */
[----:B01----:R-:W0:Y:S01]  /*2950*/  I2F.F64 R26, R18 ;  /* 0x00000012001a7312 */ /* 0x003e220000201c00 */
        /* <DEDUP_REMOVED lines=11> */
.L_x_50:
[----:B------:R0:W5:Y:S01]  /*2a10*/  LDL R18, [R1] ;  /* 0x0000000001127983 */ /* 0x0001620000100800 */
[----:B------:R-:W-:Y:S02]  /*2a20*/  IMAD.MOV.U32 R4, RZ, RZ, R74 ;  /* 0x000000ffff047224 */ /* 0x000fe400078e004a */
[----:B------:R-:W-:Y:S02]  /*2a30*/  IMAD.MOV.U32 R5, RZ, RZ, R75 ;  /* 0x000000ffff057224 */ /* 0x000fe400078e004b */
.L_x_49:
[----:B------:R-:W-:Y:S05]  /*2a40*/  BSYNC B2 ;  /* 0x0000000000027941 */ /* 0x000fea0003800000 */
.L_x_48:
[----:B-----5:R-:W-:-:S05]  /*2a50*/  IADD3 R6, R18, 0x1, RZ ;  /* 0x0000000112067810 */ /* 0x020fca0007ffe0ff */
[----:B------:R2:W-:Y:S01]  /*2a60*/  STL [R1+0x278], R6 ;  /* 0x0002780601007387 */ /* 0x0005e20000100800 */
[----:B------:R-:W-:Y:S05]  /*2a70*/  BRA `(.L_x_51) ;  /* 0x0000003000007947 */ /* 0x000fea0003800000 */
.L_x_47:
[----:B01----:R0:W1:Y:S02]  /*2a80*/  DMUL R4, RZ, R6 ;  /* 0x00000006ff047228 */ /* 0x0030640000000000 */
[----:B0-----:R-:W-:-:S05]  /*2a90*/  IMAD.MOV.U32 R6, RZ, RZ, 0x1 ;  /* 0x00000001ff067424 */ /* 0x001fca00078e00ff */
[----:B------:R0:W-:Y:S04]  /*2aa0*/  STL [R1+0x278], R6 ;  /* 0x0002780601007387 */ /* 0x0001e80000100800 */
.L_x_51:
[----:B-1----:R-:W-:Y:S05]  /*2ab0*/  BSYNC B1 ;  /* 0x0000000000017941 */ /* 0x002fea0003800000 */
.L_x_46:
[----:B------:R-:W1:Y:S01]  /*2ac0*/  MUFU.RCP64H R7, R9 ;  /* 0x0000000900077308 */ /* 0x000e620000001800 */
[----:B0-2---:R-:W-:Y:S01]  /*2ad0*/  IMAD.MOV.U32 R6, RZ, RZ, 0x1 ;  /* 0x00000001ff067424 */ /* 0x005fe200078e00ff */
[----:B------:R-:W-:Y:S01]  /*2ae0*/  BSSY B0, `(.L_x_52) ;  /* 0x0000016000007945 */ /* 0x000fe20003800000 */
[----:B------:R-:W-:Y:S02]  /*2af0*/  FSEL R12, R12, RZ, P3 ;  /* 0x000000ff0c0c7208 */ /* 0x000fe40001800000 */
[----:B------:R-:W-:Y:S02]  /*2b00*/  FSEL R13, R13, 1.875, P3 ;  /* 0x3ff000000d0d7808 */ /* 0x000fe40001800000 */
[----:B------:R-:W-:Y:S01]  /*2b10*/  SEL R22, R21, R22, !P0 ;  /* 0x0000001615167207 */ /* 0x000fe20004000000 */
        /* <DEDUP_REMOVED lines=18> */
.L_x_53:
[----:B0-2---:R-:W-:Y:S05]  /*2c40*/  BSYNC B0 ;  /* 0x0000000000007941 */ /* 0x005fea0003800000 */
.L_x_52:
        /* <DEDUP_REMOVED lines=23> */
[----:B------:R-:W-:-:S06]  /*2dc0*/  DSETP.GE.AND P4, PT, |R16|, 2.14748364800000000000e+09, PT ;  /* 0x41e000001000742a */ /* 0x000fcc0003f86200 */
        /* <DEDUP_REMOVED lines=13> */
.L_x_58:
[----:B------:R0:W5:Y:S01]  /*2ea0*/  LDL R24, [R1] ;  /* 0x0000000001187983 */ /* 0x0001620000100800 */
[----:B------:R-:W-:Y:S02]  /*2eb0*/  IMAD.MOV.U32 R8, RZ, RZ, R74 ;  /* 0x000000ffff087224 */ /* 0x000fe400078e004a */
[----:B------:R-:W-:Y:S02]  /*2ec0*/  IMAD.MOV.U32 R9, RZ, RZ, R75 ;  /* 0x000000ffff097224 */ /* 0x000fe400078e004b */
.L_x_57:
[----:B------:R-:W-:Y:S05]  /*2ed0*/  BSYNC B2 ;  /* 0x0000000000027941 */ /* 0x000fea0003800000 */
.L_x_56:
[----:B-----5:R-:W-:-:S05]  /*2ee0*/  IADD3 R16, R24, 0x1, RZ ;  /* 0x0000000118107810 */ /* 0x020fca0007ffe0ff */
[----:B------:R2:W-:Y:S01]  /*2ef0*/  STL [R1+0x274], R16 ;  /* 0x0002741001007387 */ /* 0x0005e20000100800 */
[----:B------:R-:W-:Y:S05]  /*2f00*/  BRA `(.L_x_59) ;  /* 0x0000003000007947 */ /* 0x000fea0003800000 */
.L_x_55:
[----:B01----:R0:W1:Y:S02]  /*2f10*/  DMUL R8, RZ, R16 ;  /* 0x00000010ff087228 */ /* 0x0030640000000000 */
[----:B0-----:R-:W-:-:S05]  /*2f20*/  IMAD.MOV.U32 R16, RZ, RZ, 0x1 ;  /* 0x00000001ff107424 */ /* 0x001fca00078e00ff */
[----:B------:R0:W-:Y:S04]  /*2f30*/  STL [R1+0x274], R16 ;  /* 0x0002741001007387 */ /* 0x0001e80000100800 */
.L_x_59:
[----:B-1----:R-:W-:Y:S05]  /*2f40*/  BSYNC B1 ;  /* 0x0000000000017941 */ /* 0x002fea0003800000 */
.L_x_54:
[----:B------:R-:W-:Y:S01]  /*2f50*/  FSEL R17, R11, 1.875, P3 ;  /* 0x3ff000000b117808 */ /* 0x000fe20001800000 */
[----:B------:R-:W1:Y:S01]  /*2f60*/  F2F.F64.F32 R20, R20 ;  /* 0x0000001400147310 */ /* 0x000e620000201800 */
[----:B0-2---:R-:W-:Y:S01]  /*2f70*/  FSEL R16, R10, RZ, P3 ;  /* 0x000000ff0a107208 */ /* 0x005fe20001800000 */
[----:B------:R-:W-:Y:S01]  /*2f80*/  IMAD.MOV.U32 R10, RZ, RZ, 0x1 ;  /* 0x00000001ff0a7424 */ /* 0x000fe200078e00ff */
[----:B------:R-:W-:Y:S05]  /*2f90*/  BSSY B0, `(.L_x_60) ;  /* 0x0000013000007945 */ /* 0x000fea0003800000 */
[----:B------:R-:W0:Y:S02]  /*2fa0*/  MUFU.RCP64H R11, R13 ;  /* 0x0000000d000b7308 */ /* 0x000e240000001800 */
        /* <DEDUP_REMOVED lines=11> */
[----:B-1----:R-:W-:Y:S01]  /*3060*/  IMAD.MOV.U32 R32, RZ, RZ, R12 ;  /* 0x000000ffff207224 */ /* 0x002fe200078e000c */
[----:B------:R-:W-:Y:S01]  /*3070*/  MOV R61, 0x30a0 ;  /* 0x000030a0003d7802 */ /* 0x000fe20000000f00 */
[----:B------:R-:W-:Y:S02]  /*3080*/  IMAD.MOV.U32 R33, RZ, RZ, R13 ;  /* 0x000000ffff217224 */ /* 0x000fe400078e000d */
[----:B-----5:R-:W-:Y:S05]  /*3090*/  CALL.REL.NOINC `($__internal_0_$__cuda_sm20_div_rn_f64_full) ;  /* 0x0000882000007944 */ /* 0x020fea0003c00000 */
[----:B------:R-:W-:Y:S02]  /*30a0*/  IMAD.MOV.U32 R10, RZ, RZ, R44 ;  /* 0x000000ffff0a7224 */ /* 0x000fe400078e002c */
[----:B------:R-:W-:Y:S02]  /*30b0*/  IMAD.MOV.U32 R11, RZ, RZ, R45 ;  /* 0x000000ffff0b7224 */ /* 0x000fe400078e002d */
.L_x_61:
[----:B-1----:R-:W-:Y:S05]  /*30c0*/  BSYNC B0 ;  /* 0x0000000000007941 */ /* 0x002fea0003800000 */
.L_x_60:
        /* <DEDUP_REMOVED lines=37> */
.L_x_66:
[----:B------:R0:W5:Y:S01]  /*3320*/  LDL R24, [R1] ;  /* 0x0000000001187983 */ /* 0x0001620000100800 */
[----:B------:R-:W-:Y:S02]  /*3330*/  IMAD.MOV.U32 R12, RZ, RZ, R74 ;  /* 0x000000ffff0c7224 */ /* 0x000fe400078e004a */
[----:B------:R-:W-:Y:S02]  /*3340*/  IMAD.MOV.U32 R13, RZ, RZ, R75 ;  /* 0x000000ffff0d7224 */ /* 0x000fe400078e004b */
.L_x_65:
[----:B------:R-:W-:Y:S05]  /*3350*/  BSYNC B2 ;  /* 0x0000000000027941 */ /* 0x000fea0003800000 */
.L_x_64:
[----:B-----5:R-:W-:-:S05]  /*3360*/  IADD3 R14, R24, 0x1, RZ ;  /* 0x00000001180e7810 */ /* 0x020fca0007ffe0ff */
[----:B------:R2:W-:Y:S01]  /*3370*/  STL [R1+0x270], R14 ;  /* 0x0002700e01007387 */ /* 0x0005e20000100800 */
[----:B------:R-:W-:Y:S05]  /*3380*/  BRA `(.L_x_67) ;  /* 0x0000003000007947 */ /* 0x000fea0003800000 */
.L_x_63:
[----:B01----:R0:W1:Y:S02]  /*3390*/  DMUL R12, RZ, R14 ;  /* 0x0000000eff0c7228 */ /* 0x0030640000000000 */
[----:B0-----:R-:W-:-:S05]  /*33a0*/  IMAD.MOV.U32 R14, RZ, RZ, 0x1 ;  /* 0x00000001ff0e7424 */ /* 0x001fca00078e00ff */
[----:B------:R0:W-:Y:S04]  /*33b0*/  STL [R1+0x270], R14 ;  /* 0x0002700e01007387 */ /* 0x0001e80000100800 */
.L_x_67:
[----:B-1----:R-:W-:Y:S05]  /*33c0*/  BSYNC B1 ;  /* 0x0000000000017941 */ /* 0x002fea0003800000 */
.L_x_62:
[----:B------:R-:W1:Y:S01]  /*33d0*/  MUFU.RCP64H R15, R17 ;  /* 0x00000011000f7308 */ /* 0x000e620000001800 */
[----:B0-2---:R-:W-:Y:S01]  /*33e0*/  IMAD.MOV.U32 R14, RZ, RZ, 0x1 ;  /* 0x00000001ff0e7424 */ /* 0x005fe200078e00ff */
[----:B------:R-:W-:Y:S06]  /*33f0*/  BSSY B0, `(.L_x_68) ;  /* 0x0000013000007945 */ /* 0x000fec0003800000 */
[----:B------:R-:W0:Y:S01]  /*3400*/  F2F.F64.F32 R22, R22 ;  /* 0x0000001600167310 */ /* 0x000e220000201800 */
[----:B-1----:R-:W1:-:S06]  /*3410*/  DFMA R24, -R16, R14, 1 ;  /* 0x3ff000001018742b */ /* 0x002e4c000000010e */
[----:B-1----:R-:W1:-:S06]  /*3420*/  DFMA R24, R24, R24, R24 ;  /* 0x000000181818722b */ /* 0x002e4c0000000018 */
[----:B-1----:R-:W1:-:S06]  /*3430*/  DFMA R24, R14, R24, R14 ;  /* 0x000000180e18722b */ /* 0x002e4c000000000e */
[----:B-1----:R-:W1:-:S06]  /*3440*/  DFMA R14, -R16, R24, 1 ;  /* 0x3ff00000100e742b */ /* 0x002e4c0000000118 */
[----:B-1----:R-:W1:-:S06]  /*3450*/  DFMA R14, R24, R14, R24 ;  /* 0x0000000e180e722b */ /* 0x002e4c0000000018 */
[----:B-1----:R-:W1:-:S06]  /*3460*/  DMUL R24, R14, 1 ;  /* 0x3ff000000e187828 */ /* 0x002e4c0000000000 */
[----:B-1----:R-:W1:-:S06]  /*3470*/  DFMA R26, -R16, R24, 1 ;  /* 0x3ff00000101a742b */ /* 0x002e4c0000000118 */
[----:B-1----:R-:W1:-:S10]  /*3480*/  DFMA R14, R14, R26, R24 ;  /* 0x0000001a0e0e722b */ /* 0x002e540000000018 */
[----:B-1----:R-:W-:-:S05]  /*3490*/  FFMA R24, RZ, R17, R15 ;  /* 0x00000011ff187223 */ /* 0x002fca000000000f */
[----:B------:R-:W-:-:S13]  /*34a0*/  FSETP.GT.AND P3, PT, |R24|, 1.469367938527859385e-39, PT ;  /* 0x001000001800780b */ /* 0x000fda0003f64200 */
[----:B------:R-:W-:Y:S05]  /*34b0*/  @P3 BRA `(.L_x_69) ;  /* 0x0000006000003947 */ /* 0x000fea0003800000 */
[----:B0-----:R-:W-:Y:S01]  /*34c0*/  IMAD.MOV.U32 R32, RZ, RZ, R16 ;  /* 0x000000ffff207224 */ /* 0x001fe200078e0010 */
[----:B------:R-:W-:Y:S01]  /*34d0*/  MOV R61, 0x3500 ;  /* 0x00003500003d7802 */ /* 0x000fe20000000f00 */
[----:B------:R-:W-:Y:S02]  /*34e0*/  IMAD.MOV.U32 R33, RZ, RZ, R17 ;  /* 0x000000ffff217224 */ /* 0x000fe400078e0011 */
[----:B-----5:R-:W-:Y:S05]  /*34f0*/  CALL.REL.NOINC `($__internal_0_$__cuda_sm20_div_rn_f64_full) ;  /* 0x000083c000007944 */ /* 0x020fea0003c00000 */
[----:B------:R-:W-:Y:S02]  /*3500*/  IMAD.MOV.U32 R14, RZ, RZ, R44 ;  /* 0x000000ffff0e7224 */ /* 0x000fe400078e002c */
[----:B------:R-:W-:Y:S02]  /*3510*/  IMAD.MOV.U32 R15, RZ, RZ, R45 ;  /* 0x000000ffff0f7224 */ /* 0x000fe400078e002d */
.L_x_69:
[----:B0-----:R-:W-:Y:S05]  /*3520*/  BSYNC B0 ;  /* 0x0000000000007941 */ /* 0x001fea0003800000 */
.L_x_68:
        /* <DEDUP_REMOVED lines=37> */
.L_x_74:
[----:B------:R0:W5:Y:S01]  /*3780*/  LDL R24, [R1] ;  /* 0x0000000001187983 */ /* 0x0001620000100800 */
[----:B------:R-:W-:Y:S02]  /*3790*/  IMAD.MOV.U32 R16, RZ, RZ, R74 ;  /* 0x000000ffff107224 */ /* 0x000fe400078e004a */
[----:B------:R-:W-:Y:S02]  /*37a0*/  IMAD.MOV.U32 R17, RZ, RZ, R75 ;  /* 0x000000ffff117224 */ /* 0x000fe400078e004b */
.L_x_73:
[----:B------:R-:W-:Y:S05]  /*37b0*/  BSYNC B2 ;  /* 0x0000000000027941 */ /* 0x000fea0003800000 */
.L_x_72:
[----:B-----5:R-:W-:-:S05]  /*37c0*/  IADD3 R18, R24, 0x1, RZ ;  /* 0x0000000118127810 */ /* 0x020fca0007ffe0ff */
[----:B------:R2:W-:Y:S01]  /*37d0*/  STL [R1+0x26c], R18 ;  /* 0x00026c1201007387 */ /* 0x0005e20000100800 */
[----:B------:R-:W-:Y:S05]  /*37e0*/  BRA `(.L_x_75) ;  /* 0x0000003000007947 */ /* 0x000fea0003800000 */
.L_x_71:
[----:B01----:R0:W1:Y:S02]  /*37f0*/  DMUL R16, RZ, R18 ;  /* 0x00000012ff107228 */ /* 0x0030640000000000 */
[----:B0-----:R-:W-:-:S05]  /*3800*/  IMAD.MOV.U32 R18, RZ, RZ, 0x1 ;  /* 0x00000001ff127424 */ /* 0x001fca00078e00ff */
[----:B------:R0:W-:Y:S04]  /*3810*/  STL [R1+0x26c], R18 ;  /* 0x00026c1201007387 */ /* 0x0001e80000100800 */
.L_x_75:
[----:B-1----:R-:W-:Y:S05]  /*3820*/  BSYNC B1 ;  /* 0x0000000000017941 */ /* 0x002fea0003800000 */
.L_x_70:
[----:B0-2---:R-:W2:Y:S01]  /*3830*/  LDL R18, [R1+0x26c] ;  /* 0x00026c0001127983 */ /* 0x005ea20000100800 */
        /* <DEDUP_REMOVED lines=36> */
.L_x_80:
[----:B------:R0:W5:Y:S01]  /*3a80*/  LDL R24, [R1] ;  /* 0x0000000001187983 */ /* 0x0001620000100800 */
[----:B------:R-:W-:Y:S02]  /*3a90*/  IMAD.MOV.U32 R18, RZ, RZ, R74 ;  /* 0x000000ffff127224 */ /* 0x000fe400078e004a */
[----:B------:R-:W-:Y:S02]  /*3aa0*/  IMAD.MOV.U32 R19, RZ, RZ, R75 ;  /* 0x000000ffff137224 */ /* 0x000fe400078e004b */
.L_x_79:
[----:B------:R-:W-:Y:S05]  /*3ab0*/  BSYNC B2 ;  /* 0x0000000000027941 */ /* 0x000fea0003800000 */
.L_x_78:
[----:B-----5:R-:W-:-:S05]  /*3ac0*/  IADD3 R20, R24, 0x1, RZ ;  /* 0x0000000118147810 */ /* 0x020fca0007ffe0ff */
[----:B------:R2:W-:Y:S01]  /*3ad0*/  STL [R1+0x268], R20 ;  /* 0x0002681401007387 */ /* 0x0005e20000100800 */
[----:B------:R-:W-:Y:S05]  /*3ae0*/  BRA `(.L_x_81) ;  /* 0x0000003000007947 */ /* 0x000fea0003800000 */
.L_x_77:
[----:B01----:R0:W1:Y:S02]  /*3af0*/  DMUL R18, RZ, R20 ;  /* 0x00000014ff127228 */ /* 0x0030640000000000 */
[----:B0-----:R-:W-:-:S05]  /*3b00*/  IMAD.MOV.U32 R20, RZ, RZ, 0x1 ;  /* 0x00000001ff147424 */ /* 0x001fca00078e00ff */
[----:B------:R0:W-:Y:S04]  /*3b10*/  STL [R1+0x268], R20 ;  /* 0x0002681401007387 */ /* 0x0001e80000100800 */
.L_x_81:
[----:B-1----:R-:W-:Y:S05]  /*3b20*/  BSYNC B1 ;  /* 0x0000000000017941 */ /* 0x002fea0003800000 */
.L_x_76:
        /* <DEDUP_REMOVED lines=13> */
[----:B------:R-:W-:-:S02]  /*3c00*/  ISETP.NE.AND P4, PT, R22, RZ, PT ;  /* 0x000000ff1600720c */ /* 0x000fc40003f85270 */
[----:B------:R-:W-:Y:S01]  /*3c10*/  ISETP.EQ.AND P3, PT, R24, 0x7ff00000, PT ;  /* 0x7ff000001800780c */ /* 0x000fe20003f62270 */
[----:B--2---:R0:W-:Y:S04]  /*3c20*/  STL.64 [R1+0x58], R30 ;  /* 0x0000581e01007387 */ /* 0x0041e80000100a00 */
[----:B---3--:R0:W-:Y:S04]  /*3c30*/  STL.64 [R1+0x130], R28 ;  /* 0x0001301c01007387 */ /* 0x0081e80000100a00 */
[----:B----4-:R0:W-:Y:S04]  /*3c40*/  STL.64 [R1+0x1e0], R26 ;  /* 0x0001e01a01007387 */ /* 0x0101e80000100a00 */
[----:B------:R0:W-:Y:S01]  /*3c50*/  STL.64 [R1+0x248], R20 ;  /* 0x0002481401007387 */ /* 0x0001e20000100a00 */
[----:B------:R-:W-:Y:S05]  /*3c60*/  @!P4 BRA P3, `(.L_x_83) ;  /* 0x000001600000c947 */ /* 0x000fea0001800000 */
[C---:B------:R-:W1:Y:S01]  /*3c70*/  DMUL R24, R22.reuse, c[0x2][0x8] ;  /* 0x0080020016187a28 */ /* 0x040e620000000000 */
[----:B------:R-:W-:Y:S03]  /*3c80*/  BSSY B2, `(.L_x_84) ;  /* 0x0000012000027945 */ /* 0x000fe60003800000 */
[----:B------:R-:W-:-:S02]  /*3c90*/  DSETP.GE.AND P3, PT, |R22|, 2.14748364800000000000e+09, PT ;  /* 0x41e000001600742a */ /* 0x000fc40003f66200 */
        /* <DEDUP_REMOVED lines=13> */
.L_x_86:
[----:B------:R0:W5:Y:S01]  /*3d70*/  LDL R252, [R1] ;  /* 0x0000000001fc7983 */ /* 0x0001620000100800 */
[----:B------:R-:W-:Y:S02]  /*3d80*/  IMAD.MOV.U32 R20, RZ, RZ, R74 ;  /* 0x000000ffff147224 */ /* 0x000fe400078e004a */
[----:B------:R-:W-:Y:S02]  /*3d90*/  IMAD.MOV.U32 R21, RZ, RZ, R75 ;  /* 0x000000ffff157224 */ /* 0x000fe400078e004b */
.L_x_85:
[----:B------:R-:W-:Y:S05]  /*3da0*/  BSYNC B2 ;  /* 0x0000000000027941 */ /* 0x000fea0003800000 */
.L_x_84:
[----:B-1---5:R-:W-:Y:S01]  /*3db0*/  IADD3 R252, R252, 0x1, RZ ;  /* 0x00000001fcfc7810 */ /* 0x022fe20007ffe0ff */
[----:B------:R-:W-:Y:S05]  /*3dc0*/  BRA `(.L_x_87) ;  /* 0x0000002000007947 */ /* 0x000fea0003800000 */
.L_x_83:
[----:B0-----:R0:W1:Y:S01]  /*3dd0*/  DMUL R20, RZ, R22 ;  /* 0x00000016ff147228 */ /* 0x0010620000000000 */
[----:B------:R-:W-:-:S05]  /*3de0*/  IMAD.MOV.U32 R252, RZ, RZ, 0x1 ;  /* 0x00000001fffc7424 */ /* 0x000fca00078e00ff */
.L_x_87:
[----:B------:R-:W-:Y:S05]  /*3df0*/  BSYNC B1 ;  /* 0x0000000000017941 */ /* 0x000fea0003800000 */
.L_x_82:
[----:B------:R-:W-:Y:S01]  /*3e00*/  ISETP.GT.AND P3, PT, R187, RZ, PT ;  /* 0x000000ffbb00720c */ /* 0x000fe20003f64270 */
[----:B0-----:R-:W-:Y:S01]  /*3e10*/  CS2R R22, SRZ ;  /* 0x0000000000167805 */ /* 0x001fe2000001ff00 */
[----:B------:R-:W-:-:S02]  /*3e20*/  LOP3.LUT P5, RZ, R71, 0x2, RZ, 0xc0, !PT ;  /* 0x0000000247ff7812 */ /* 0x000fc400078ac0ff */
[----:B------:R-:W-:-:S04]  /*3e30*/  ISETP.LT.AND P3, PT, R184, 0x2, P3 ;  /* 0x00000002b800780c */ /* 0x000fc80001f61270 */
[----:B------:R-:W-:Y:S01]  /*3e40*/  ISETP.LT.AND P4, PT, R186, 0x100, P3 ;  /* 0x00000100ba00780c */ /* 0x000fe20001f81270 */
[----:B------:R-:W-:-:S12]  /*3e50*/  IMAD.MOV.U32 R26, RZ, RZ, RZ ;  /* 0x000000ffff1a7224 */ /* 0x000fd800078e00ff */
[----:B------:R-:W2:Y:S01]  /*3e60*/  @P4 LDG.E.EL R23, [R142.64+0x8] ;  /* 0x000008068e174981 */ /* 0x000ea2000c2e1900 */
[----:B------:R-:W-:Y:S02]  /*3e70*/  ISETP.GT.AND P4, PT, R186, 0xff, P3 ;  /* 0x000000ffba00780c */ /* 0x000fe40001f84270 */
[----:B------:R-:W-:Y:S01]  /*3e80*/  LOP3.LUT R45, R252, 0x1, RZ, 0xc0, !PT ;  /* 0x00000001fc2d7812 */ /* 0x000fe200078ec0ff */
[----:B------:R-:W-:-:S04]  /*3e90*/  IMAD.MOV.U32 R25, RZ, RZ, 0x8 ;  /* 0x00000008ff197424 */ /* 0x000fc800078e00ff */
[----:B------:R-:W-:-:S06]  /*3ea0*/  IMAD.SHL.U32 R24, R45, 0x8, RZ ;  /* 0x000000082d187824 */ /* 0x000fcc00078e00ff */
[----:B------:R-:W2:Y:S01]  /*3eb0*/  @P4 LDG.E.EL R26, [R134.64+-0xbf8] ;  /* 0xfff40806861a4981 */ /* 0x000ea2000c2e1900 */
[----:B------:R-:W-:Y:S01]  /*3ec0*/  ISETP.LT.AND P4, PT, R36, 0x100, P3 ;  /* 0x000001002400780c */ /* 0x000fe20001f81270 */
[----:B------:R-:W-:Y:S01]  /*3ed0*/  IMAD.WIDE.U32 R24, R24, R25, c[0x4][0x18] ;  /* 0x0100060018187625 */ /* 0x000fe200078e0019 */
[----:B------:R-:W-:-:S04]  /*3ee0*/  CS2R R28, SRZ ;  /* 0x00000000001c7805 */ /* 0x000fc8000001ff00 */
[----:B------:R0:W5:Y:S04]  /*3ef0*/  LDG.E.64.CONSTANT R176, [R24.64+0x8] ;  /* 0x0000080618b07981 */ /* 0x000168000c1e9b00 */
[----:B------:R0:W5:Y:S04]  /*3f00*/  LDG.E.64.CONSTANT R228, [R24.64+0x10] ;  /* 0x0000100618e47981 */ /* 0x000168000c1e9b00 */
[----:B------:R0:W3:Y:S04]  /*3f10*/  LDG.E.64.CONSTANT R42, [R24.64+0x18] ;  /* 0x00001806182a7981 */ /* 0x0000e8000c1e9b00 */
[----:B------:R0:W4:Y:S04]  /*3f20*/  LDG.E.64.CONSTANT R40, [R24.64+0x20] ;  /* 0x0000200618287981 */ /* 0x000128000c1e9b00 */
[----:B------:R0:W4:Y:S04]  /*3f30*/  LDG.E.64.CONSTANT R38, [R24.64+0x28] ;  /* 0x0000280618267981 */ /* 0x000128000c1e9b00 */
[----:B------:R-:W4:Y:S01]  /*3f40*/  @P4 LDG.E.EL R28, [R140.64+0x8] ;  /* 0x000008068c1c4981 */ /* 0x000f22000c2e1900 */
[----:B------:R-:W-:-:S03]  /*3f50*/  ISETP.GT.AND P4, PT, R36, 0xff, P3 ;  /* 0x000000ff2400780c */ /* 0x000fc60001f84270 */
[----:B0-----:R-:W4:Y:S10]  /*3f60*/  LDG.E.64.CONSTANT R24, [R24.64+0x30] ;  /* 0x0000300618187981 */ /* 0x001f34000c1e9b00 */
[----:B------:R-:W4:Y:S01]  /*3f70*/  @P4 LDG.E.EL R29, [R132.64+-0xbf8] ;  /* 0xfff40806841d4981 */ /* 0x000f22000c2e1900 */
[----:B------:R-:W-:Y:S01]  /*3f80*/  ISETP.LT.AND P4, PT, R35, 0x100, P3 ;  /* 0x000001002300780c */ /* 0x000fe20001f81270 */
[----:B------:R-:W-:Y:S01]  /*3f90*/  IMAD.MOV.U32 R32, RZ, RZ, RZ ;  /* 0x000000ffff207224 */ /* 0x000fe200078e00ff */
[----:B------:R-:W-:-:S11]  /*3fa0*/  CS2R R30, SRZ ;  /* 0x00000000001e7805 */ /* 0x000fd6000001ff00 */
[----:B------:R0:W5:Y:S01]  /*3fb0*/  @P4 LDG.E.EL R32, [R138.64+0x8] ;  /* 0x000008068a204981 */ /* 0x000162000c2e1900 */
[----:B------:R-:W-:-:S13]  /*3fc0*/  ISETP.LT.AND P4, PT, R34, 0x100, P3 ;  /* 0x000001002200780c */ /* 0x000fda0001f81270 */
[----:B------:R0:W5:Y:S01]  /*3fd0*/  @P4 LDG.E.EL R30, [R136.64+0x8] ;  /* 0x00000806881e4981 */ /* 0x000162000c2e1900 */
[----:B------:R-:W-:Y:S01]  /*3fe0*/  ISETP.GT.AND P4, PT, R35, 0xff, P3 ;  /* 0x000000ff2300780c */ /* 0x000fe20001f84270 */
[----:B------:R-:W1:-:S12]  /*3ff0*/  DMUL R72, RZ, R66 ;  /* 0x00000042ff487228 */ /* 0x000e580000000000 */
[----:B------:R0:W5:Y:S01]  /*4000*/  @P4 LDG.E.EL R22, [R130.64+-0xbf8] ;  /* 0xfff4080682164981 */ /* 0x000162000c2e1900 */
[----:B------:R-:W-:-:S13]  /*4010*/  ISETP.GT.AND P4, PT, R34, 0xff, P3 ;  /* 0x000000ff2200780c */ /* 0x000fda0001f84270 */
[----:B------:R0:W5:Y:S01]  /*4020*/  @P4 LDG.E.EL R31, [R126.64+-0xbf8] ;  /* 0xfff408067e1f4981 */ /* 0x000162000c2e1900 */
[----:B-1----:R-:W-:Y:S01]  /*4030*/  ISETP.NE.AND P4, PT, R72, RZ, PT ;  /* 0x000000ff4800720c */ /* 0x002fe20003f85270 */
[----:B------:R-:W-:Y:S01]  /*4040*/  BSSY B1, `(.L_x_88) ;  /* 0x0000010000017945 */ /* 0x000fe20003800000 */
[----:B--2---:R-:W-:Y:S02]  /*4050*/  SEL R23, R23, R26, !P5 ;  /* 0x0000001a17177207 */ /* 0x004fe40006800000 */
[----:B------:R-:W-:-:S04]  /*4060*/  LOP3.LUT R26, R73, 0x7fffffff, RZ, 0xc0, !PT ;  /* 0x7fffffff491a7812 */ /* 0x000fc800078ec0ff */
[----:B------:R-:W-:Y:S02]  /*4070*/  ISETP.EQ.AND P4, PT, R26, 0x7ff00000, !P4 ;  /* 0x7ff000001a00780c */ /* 0x000fe40006782270 */
[----:B------:R-:W1:Y:S01]  /*4080*/  F2F.F64.F32 R26, R23 ;  /* 0x00000017001a7310 */ /* 0x000e620000201800 */
[----:B---3--:R0:W-:Y:S04]  /*4090*/  STL.64 [R1+0x60], R42 ;  /* 0x0000602a01007387 */ /* 0x0081e80000100a00 */
[----:B----4-:R0:W-:Y:S04]  /*40a0*/  STL.64 [R1+0x158], R40 ;  /* 0x0001582801007387 */ /* 0x0101e80000100a00 */
[----:B------:R0:W-:Y:S02]  /*40b0*/  STL.64 [R1+0x1d8], R38 ;  /* 0x0001d82601007387 */ /* 0x0001e40000100a00 */
[----:B------:R-:W2:-:S02]  /*40c0*/  DSETP.LTU.OR P4, PT, |R72|, 2.14748364800000000000e+09, P4 ;  /* 0x41e000004800742a */ /* 0x000e840002789600 */
[----:B------:R0:W-:Y:S02]  /*40d0*/  STL.64 [R1+0x240], R24 ;  /* 0x0002401801007387 */ /* 0x0001e40000100a00 */
[----:B-1----:R0:W1:Y:S01]  /*40e0*/  DMUL R26, R26, R48 ;  /* 0x000000301a1a7228 */ /* 0x0020620000000000 */
[----:B------:R-:W-:-:S09]  /*40f0*/  SEL R28, R28, R29, !P2 ;  /* 0x0000001d1c1c7207 */ /* 0x000fd20005000000 */
[----:B--2---:R-:W-:Y:S05]  /*4100*/  @P4 BRA `(.L_x_89) ;  /* 0x0000003000004947 */ /* 0x004fea0003800000 */
[----:B-1----:R-:W-:Y:S01]  /*4110*/  IMAD.MOV.U32 R74, RZ, RZ, R72 ;  /* 0x000000ffff4a7224 */ /* 0x002fe200078e0048 */
[----:B------:R-:W-:Y:S02]  /*4120*/  MOV R72, 0x4140 ;  /* 0x0000414000487802 */ /* 0x000fe40000000f00 */
[----:B0----5:R-:W-:Y:S05]  /*4130*/  CALL.REL.NOINC `($triton_poi_fused_stack_10$__internal_trig_reduction_slowpathd) ;  /* 0x0000864000007944 */ /* 0x021fea0003c00000 */
.L_x_89:
[----:B-1----:R-:W-:Y:S05]  /*4140*/  BSYNC B1 ;  /* 0x0000000000017941 */ /* 0x002fea0003800000 */
.L_x_88:
[----:B------:R-:W-:Y:S01]  /*4150*/  LOP3.LUT R23, R27, 0x7fffffff, RZ, 0xc0, !PT ;  /* 0x7fffffff1b177812 */ /* 0x000fe200078ec0ff */
[----:B------:R-:W1:Y:S01]  /*4160*/  F2F.F64.F32 R28, R28 ;  /* 0x0000001c001c7310 */ /* 0x000e620000201800 */
[----:B------:R-:W-:Y:S01]  /*4170*/  ISETP.NE.AND P5, PT, R26, RZ, PT ;  /* 0x000000ff1a00720c */ /* 0x000fe20003fa5270 */
[----:B------:R-:W-:Y:S01]  /*4180*/  BSSY B1, `(.L_x_90) ;  /* 0x000001a000017945 */ /* 0x000fe20003800000 */
[----:B------:R-:W-:Y:S01]  /*4190*/  ISETP.EQ.AND P4, PT, R23, 0x7ff00000, PT ;  /* 0x7ff000001700780c */ /* 0x000fe20003f82270 */
[----:B0-----:R0:W2:Y:S01]  /*41a0*/  DMUL R24, RZ, R52 ;  /* 0x00000034ff187228 */ /* 0x0010a20000000000 */
[----:B-----5:R-:W-:-:S11]  /*41b0*/  SEL R32, R32, R22, !P1 ;  /* 0x0000001620207207 */ /* 0x020fd60004800000 */
[----:B------:R-:W-:Y:S05]  /*41c0*/  @!P5 BRA P4, `(.L_x_91) ;  /* 0x000001300000d947 */ /* 0x000fea0002000000 */
[----:B012---:R-:W0:-:S04]  /*41d0*/  DMUL R38, R26, c[0x2][0x8] ;  /* 0x008002001a267a28 */ /* 0x007e080000000000 */
        /* <DEDUP_REMOVED lines=12> */
[----:B01----:R-:W-:Y:S05]  /*42a0*/  CALL.REL.NOINC `($triton_poi_fused_stack_10$__internal_trig_reduction_slowpathd) ;  /* 0x000084d000007944 */ /* 0x003fea0003c00000 */
[----:B------:R-:W-:Y:S05]  /*42b0*/  BSYNC B2 ;  /* 0x0000000000027941 */ /* 0x000fea0003800000 */
.L_x_93:
[----:B------:R0:W5:Y:S01]  /*42c0*/  LDL R63, [R1] ;  /* 0x00000000013f7983 */ /* 0x0001620000100800 */
[----:B------:R-:W-:Y:S02]  /*42d0*/  IMAD.MOV.U32 R22, RZ, RZ, R74 ;  /* 0x000000ffff167224 */ /* 0x000fe400078e004a */
[----:B------:R-:W-:Y:S01]  /*42e0*/  IMAD.MOV.U32 R23, RZ, RZ, R75 ;  /* 0x000000ffff177224 */ /* 0x000fe200078e004b */
[----:B------:R-:W-:Y:S05]  /*42f0*/  BRA `(.L_x_92) ;  /* 0x0000002000007947 */ /* 0x000fea0003800000 */
.L_x_91:
[----:B012---:R0:W1:Y:S01]  /*4300*/  DMUL R22, RZ, R26 ;  /* 0x0000001aff167228 */ /* 0x0070620000000000 */
[----:B------:R-:W-:-:S05]  /*4310*/  IMAD.MOV.U32 R63, RZ, RZ, RZ ;  /* 0x000000ffff3f7224 */ /* 0x000fca00078e00ff */
.L_x_92:
[----:B------:R-:W-:Y:S05]  /*4320*/  BSYNC B1 ;  /* 0x0000000000017941 */ /* 0x000fea0003800000 */
.L_x_90:
[----:B-----5:R-:W-:Y:S01]  /*4330*/  LOP3.LUT R44, R63, 0x1, RZ, 0xc0, !PT ;  /* 0x000000013f2c7812 */ /* 0x020fe200078ec0ff */
[----:B0-----:R-:W-:-:S04]  /*4340*/  IMAD.MOV.U32 R27, RZ, RZ, 0x8 ;  /* 0x00000008ff1b7424 */ /* 0x001fc800078e00ff */
[----:B------:R-:W-:-:S04]  /*4350*/  IMAD.SHL.U32 R26, R44, 0x8, RZ ;  /* 0x000000082c1a7824 */ /* 0x000fc800078e00ff */
[----:B------:R-:W-:-:S05]  /*4360*/  IMAD.WIDE.U32 R26, R26, R27, c[0x4][0x18] ;  /* 0x010006001a1a7625 */ /* 0x000fca00078e001b */
[----:B------:R0:W5:Y:S04]  /*4370*/  LDG.E.64.CONSTANT R174, [R26.64+0x8] ;  /* 0x000008061aae7981 */ /* 0x000168000c1e9b00 */
[----:B------:R0:W5:Y:S04]  /*4380*/  LDG.E.64.CONSTANT R230, [R26.64+0x10] ;  /* 0x000010061ae67981 */ /* 0x000168000c1e9b00 */
[----:B------:R0:W2:Y:S04]  /*4390*/  LDG.E.64.CONSTANT R42, [R26.64+0x18] ;  /* 0x000018061a2a7981 */ /* 0x0000a8000c1e9b00 */
[----:B-1----:R0:W3:Y:S04]  /*43a0*/  LDG.E.64.CONSTANT R40, [R26.64+0x20] ;  /* 0x000020061a287981 */ /* 0x0020e8000c1e9b00 */
[----:B------:R0:W4:Y:S04]  /*43b0*/  LDG.E.64.CONSTANT R38, [R26.64+0x28] ;  /* 0x000028061a267981 */ /* 0x000128000c1e9b00 */
[----:B0-----:R-:W4:Y:S01]  /*43c0*/  LDG.E.64.CONSTANT R26, [R26.64+0x30] ;  /* 0x000030061a1a7981 */ /* 0x001f22000c1e9b00 */
[----:B------:R-:W-:Y:S01]  /*43d0*/  LOP3.LUT R33, R25, 0x7fffffff, RZ, 0xc0, !PT ;  /* 0x7fffffff19217812 */ /* 0x000fe200078ec0ff */
[----:B------:R-:W-:Y:S01]  /*43e0*/  BSSY B1, `(.L_x_94) ;  /* 0x000000e000017945 */ /* 0x000fe20003800000 */
[----:B------:R-:W-:Y:S01]  /*43f0*/  ISETP.NE.AND P4, PT, R24, RZ, PT ;  /* 0x000000ff1800720c */ /* 0x000fe20003f85270 */
[----:B------:R-:W-:-:S03]  /*4400*/  DMUL R28, R28, R54 ;  /* 0x000000361c1c7228 */ /* 0x000fc60000000000 */
[----:B------:R-:W-:-:S13]  /*4410*/  ISETP.EQ.AND P4, PT, R33, 0x7ff00000, !P4 ;  /* 0x7ff000002100780c */ /* 0x000fda0006782270 */
[----:B------:R-:W0:Y:S01]  /*4420*/  DSETP.LTU.OR P4, PT, |R24|, 2.14748364800000000000e+09, P4 ;  /* 0x41e000001800742a */ /* 0x000e220002789600 */
[----:B--2---:R1:W-:Y:S04]  /*4430*/  STL.64 [R1+0xa0], R42 ;  /* 0x0000a02a01007387 */ /* 0x0043e80000100a00 */
[----:B---3--:R1:W-:Y:S04]  /*4440*/  STL.64 [R1+0x160], R40 ;  /* 0x0001602801007387 */ /* 0x0083e80000100a00 */
[----:B----4-:R1:W-:Y:S04]  /*4450*/  STL.64 [R1+0x1d0], R38 ;  /* 0x0001d02601007387 */ /* 0x0103e80000100a00 */
[----:B------:R1:W-:Y:S01]  /*4460*/  STL.64 [R1+0x238], R26 ;  /* 0x0002381a01007387 */ /* 0x0003e20000100a00 */
[----:B0-----:R-:W-:Y:S05]  /*4470*/  @P4 BRA `(.L_x_95) ;  /* 0x0000004000004947 */ /* 0x001fea0003800000 */
[----:B------:R-:W-:Y:S01]  /*4480*/  IMAD.MOV.U32 R74, RZ, RZ, R24 ;  /* 0x000000ffff4a7224 */ /* 0x000fe200078e0018 */
[----:B------:R-:W-:Y:S01]  /*4490*/  MOV R72, 0x44c0 ;  /* 0x000044c000487802 */ /* 0x000fe20000000f00 */
[----:B------:R-:W-:-:S02]  /*44a0*/  IMAD.MOV.U32 R73, RZ, RZ, R25 ;  /* 0x000000ffff497224 */ /* 0x000fc400078e0019 */
[----:B-1---5:R-:W-:Y:S05]  /*44b0*/  CALL.REL.NOINC `($triton_poi_fused_stack_10$__internal_trig_reduction_slowpathd) ;  /* 0x000082c000007944 */ /* 0x022fea0003c00000 */
.L_x_95:
[----:B------:R-:W-:Y:S05]  /*44c0*/  BSYNC B1 ;  /* 0x0000000000017941 */ /* 0x000fea0003800000 */
.L_x_94:
[----:B------:R-:W-:Y:S01]  /*44d0*/  LOP3.LUT R24, R29, 0x7fffffff, RZ, 0xc0, !PT ;  /* 0x7fffffff1d187812 */ /* 0x000fe200078ec0ff */
[----:B------:R-:W0:Y:S01]  /*44e0*/  F2F.F64.F32 R32, R32 ;  /* 0x0000002000207310 */ /* 0x000e220000201800 */
[----:B------:R-:W-:Y:S01]  /*44f0*/  ISETP.NE.AND P5, PT, R28, RZ, PT ;  /* 0x000000ff1c00720c */ /* 0x000fe20003fa5270 */
[----:B------:R-:W-:Y:S01]  /*4500*/  BSSY B1, `(.L_x_96) ;  /* 0x000001a000017945 */ /* 0x000fe20003800000 */
[----:B------:R-:W-:Y:S01]  /*4510*/  ISETP.EQ.AND P4, PT, R24, 0x7ff00000, PT ;  /* 0x7ff000001800780c */ /* 0x000fe20003f82270 */
[----:B-1----:R1:W2:Y:S01]  /*4520*/  DMUL R26, RZ, R50 ;  /* 0x00000032ff1a7228 */ /* 0x0022a20000000000 */
[----:B------:R-:W-:-:S11]  /*4530*/  SEL R30, R30, R31, !P0 ;  /* 0x0000001f1e1e7207 */ /* 0x000fd60004000000 */
        /* <DEDUP_REMOVED lines=16> */
.L_x_99:
[----:B------:R0:W5:Y:S01]  /*4640*/  LDL R62, [R1] ;  /* 0x00000000013e7983 */ /* 0x0001620000100800 */
[----:B------:R-:W-:Y:S02]  /*4650*/  IMAD.MOV.U32 R24, RZ, RZ, R74 ;  /* 0x000000ffff187224 */ /* 0x000fe400078e004a */
[----:B------:R-:W-:Y:S01]  /*4660*/  IMAD.MOV.U32 R25, RZ, RZ, R75 ;  /* 0x000000ffff197224 */ /* 0x000fe200078e004b */
[----:B------:R-:W-:Y:S05]  /*4670*/  BRA `(.L_x_98) ;  /* 0x0000002000007947 */ /* 0x000fea0003800000 */
.L_x_97:
[----:B012---:R0:W1:Y:S01]  /*4680*/  DMUL R24, RZ, R28 ;  /* 0x0000001cff187228 */ /* 0x0070620000000000 */
[----:B------:R-:W-:-:S05]  /*4690*/  IMAD.MOV.U32 R62, RZ, RZ, RZ ;  /* 0x000000ffff3e7224 */ /* 0x000fca00078e00ff */
.L_x_98:
[----:B------:R-:W-:Y:S05]  /*46a0*/  BSYNC B1 ;  /* 0x0000000000017941 */ /* 0x000fea0003800000 */
.L_x_96:
        /* <DEDUP_REMOVED lines=25> */
.L_x_101:
[----:B------:R-:W-:Y:S05]  /*4840*/  BSYNC B1 ;  /* 0x0000000000017941 */ /* 0x000fea0003800000 */
.L_x_100:
[----:B------:R-:W-:Y:S01]  /*4850*/  LOP3.LUT R26, R33, 0x7fffffff, RZ, 0xc0, !PT ;  /* 0x7fffffff211a7812 */ /* 0x000fe200078ec0ff */
[----:B------:R-:W0:Y:S01]  /*4860*/  F2F.F64.F32 R30, R30 ;  /* 0x0000001e001e7310 */ /* 0x000e220000201800 */
[----:B------:R-:W-:Y:S01]  /*4870*/  ISETP.NE.AND P5, PT, R32, RZ, PT ;  /* 0x000000ff2000720c */ /* 0x000fe20003fa5270 */
[----:B------:R-:W-:Y:S01]  /*4880*/  BSSY B1, `(.L_x_102) ;  /* 0x0000019000017945 */ /* 0x000fe20003800000 */
[----:B------:R-:W-:Y:S01]  /*4890*/  ISETP.EQ.AND P4, PT, R26, 0x7ff00000, PT ;  /* 0x7ff000001a00780c */ /* 0x000fe20003f82270 */
[----:B-1----:R1:W2:-:S12]  /*48a0*/  DMUL R28, RZ, R10 ;  /* 0x0000000aff1c7228 */ /* 0x0022980000000000 */
        /* <DEDUP_REMOVED lines=16> */
.L_x_105:
[----:B------:R0:W5:Y:S01]  /*49b0*/  LDL R61, [R1] ;  /* 0x00000000013d7983 */ /* 0x0001620000100800 */
[----:B------:R-:W-:Y:S02]  /*49c0*/  IMAD.MOV.U32 R26, RZ, RZ, R74 ;  /* 0x000000ffff1a7224 */ /* 0x000fe400078e004a */
[----:B------:R-:W-:Y:S01]  /*49d0*/  IMAD.MOV.U32 R27, RZ, RZ, R75 ;  /* 0x000000ffff1b7224 */ /* 0x000fe200078e004b */
[----:B------:R-:W-:Y:S05]  /*49e0*/  BRA `(.L_x_104) ;  /* 0x0000002000007947 */ /* 0x000fea0003800000 */
.L_x_103:
[----:B012---:R0:W1:Y:S01]  /*49f0*/  DMUL R26, RZ, R32 ;  /* 0x00000020ff1a7228 */ /* 0x0070620000000000 */
[----:B------:R-:W-:-:S05]  /*4a00*/  IMAD.MOV.U32 R61, RZ, RZ, RZ ;  /* 0x000000ffff3d7224 */ /* 0x000fca00078e00ff */
.L_x_104:
[----:B------:R-:W-:Y:S05]  /*4a10*/  BSYNC B1 ;  /* 0x0000000000017941 */ /* 0x000fea0003800000 */
.L_x_102:
        /* <DEDUP_REMOVED lines=25> */
.L_x_107:
[----:B------:R-:W-:Y:S05]  /*4bb0*/  BSYNC B1 ;  /* 0x0000000000017941 */ /* 0x000fea0003800000 */
.L_x_106:
[----:B------:R-:W-:Y:S01]  /*4bc0*/  LOP3.LUT R28, R31, 0x7fffffff, RZ, 0xc0, !PT ;  /* 0x7fffffff1f1c7812 */ /* 0x000fe200078ec0ff */
[----:B------:R-:W-:Y:S01]  /*4bd0*/  BSSY B1, `(.L_x_108) ;  /* 0x0000019000017945 */ /* 0x000fe20003800000 */
[----:B------:R-:W-:-:S02]  /*4be0*/  ISETP.NE.AND P4, PT, R30, RZ, PT ;  /* 0x000000ff1e00720c */ /* 0x000fc40003f85270 */
[----:B------:R-:W-:-:S13]  /*4bf0*/  ISETP.EQ.AND P5, PT, R28, 0x7ff00000, PT ;  /* 0x7ff000001c00780c */ /* 0x000fda0003fa2270 */
[----:B------:R-:W-:Y:S05]  /*4c00*/  @!P4 BRA P5, `(.L_x_109) ;  /* 0x000001300000c947 */ /* 0x000fea0002800000 */
[----:B------:R-:W0:-:S04]  /*4c10*/  DMUL R28, R30, c[0x2][0x8] ;  /* 0x008002001e1c7a28 */ /* 0x000e080000000000 */
[----:B------:R-:W-:Y:S02]  /*4c20*/  DSETP.GE.AND P4, PT, |R30|, 2.14748364800000000000e+09, PT ;  /* 0x41e000001e00742a */ /* 0x000fe40003f86200 */
[----:B0-----:R-:W0:Y:S08]  /*4c30*/  F2I.F64 R60, R28 ;  /* 0x0000001c003c7311 */ /* 0x001e300000301100 */
        /* <DEDUP_REMOVED lines=12> */
.L_x_111:
[----:B------:R0:W5:Y:S01]  /*4d00*/  LDL R60, [R1] ;  /* 0x00000000013c7983 */ /* 0x0001620000100800 */
[----:B------:R-:W-:Y:S02]  /*4d10*/  IMAD.MOV.U32 R28, RZ, RZ, R74 ;  /* 0x000000ffff1c7224 */ /* 0x000fe400078e004a */
[----:B------:R-:W-:Y:S01]  /*4d20*/  IMAD.MOV.U32 R29, RZ, RZ, R75 ;  /* 0x000000ffff1d7224 */ /* 0x000fe200078e004b */
[----:B------:R-:W-:Y:S05]  /*4d30*/  BRA `(.L_x_110) ;  /* 0x0000002000007947 */ /* 0x000fea0003800000 */
.L_x_109:
[----:B------:R0:W2:Y:S01]  /*4d40*/  DMUL R28, RZ, R30 ;  /* 0x0000001eff1c7228 */ /* 0x0000a20000000000 */
[----:B------:R-:W-:-:S05]  /*4d50*/  IMAD.MOV.U32 R60, RZ, RZ, RZ ;  /* 0x000000ffff3c7224 */ /* 0x000fca00078e00ff */
.L_x_110:
[----:B------:R-:W-:Y:S05]  /*4d60*/  BSYNC B1 ;  /* 0x0000000000017941 */ /* 0x000fea0003800000 */
.L_x_108:
[C---:B------:R-:W-:Y:S01]  /*4d70*/  LOP3.LUT P6, RZ, R71.reuse, 0x2, RZ, 0xc0, !PT ;  /* 0x0000000247ff7812 */ /* 0x040fe200078cc0ff */
[----:B------:R-:W-:Y:S01]  /*4d80*/  CS2R R58, SRZ ;  /* 0x00000000003a7805 */ /* 0x000fe2000001ff00 */
[----:B------:R-:W-:-:S02]  /*4d90*/  LOP3.LUT P5, RZ, R71, 0x1, RZ, 0xc0, !PT ;  /* 0x0000000147ff7812 */ /* 0x000fc400078ac0ff */
[----:B------:R-:W-:Y:S01]  /*4da0*/  ISETP.EQ.AND P4, PT, R184, 0x2, !P6 ;  /* 0x00000002b800780c */ /* 0x000fe20007782270 */
[----:B------:R-:W-:-:S12]  /*4db0*/  IMAD.MOV.U32 R72, RZ, RZ, RZ ;  /* 0x000000ffff487224 */ /* 0x000fd800078e00ff */
[----:B------:R-:W3:Y:S01]  /*4dc0*/  @P4 LDG.E.EL R59, [R142.64+0x8] ;  /* 0x000008068e3b4981 */ /* 0x000ee2000c2e1900 */
[----:B------:R-:W-:Y:S01]  /*4dd0*/  ISETP.EQ.AND P4, PT, R184, 0x2, P5 ;  /* 0x00000002b800780c */ /* 0x000fe20002f82270 */
[----:B------:R-:W-:Y:S01]  /*4de0*/  IMAD.MOV.U32 R37, RZ, RZ, RZ ;  /* 0x000000ffff257224 */ /* 0x000fe200078e00ff */
[----:B-1----:R-:W-:Y:S01]  /*4df0*/  CS2R R32, SRZ ;  /* 0x0000000000207805 */ /* 0x002fe2000001ff00 */
[----:B------:R-:W-:Y:S01]  /*4e00*/  CS2R R38, SRZ ;  /* 0x0000000000267805 */ /* 0x000fe2000001ff00 */
[----:B------:R-:W-:Y:S01]  /*4e10*/  CS2R R40, SRZ ;  /* 0x0000000000287805 */ /* 0x000fe2000001ff00 */
[----:B------:R-:W-:Y:S01]  /*4e20*/  IMAD.MOV.U32 R93, RZ, RZ, RZ ;  /* 0x000000ffff5d7224 */ /* 0x000fe200078e00ff */
[----:B------:R-:W-:-:S07]  /*4e30*/  LOP3.LUT P5, RZ, R71, 0x10, RZ, 0xc0, !PT ;  /* 0x0000001047ff7812 */ /* 0x000fce00078ac0ff */
[----:B------:R-:W3:Y:S01]  /*4e40*/  @P4 LDG.E.EL R72, [R134.64+-0xbf8] ;  /* 0xfff4080686484981 */ /* 0x000ee2000c2e1900 */
[----:B------:R-:W-:-:S13]  /*4e50*/  ISETP.EQ.AND P4, PT, R184, 0x2, !P2 ;  /* 0x00000002b800780c */ /* 0x000fda0005782270 */
[----:B------:R-:W4:Y:S01]  /*4e60*/  @P4 LDG.E.EL R37, [R140.64+0x8] ;  /* 0x000008068c254981 */ /* 0x000f22000c2e1900 */
[----:B------:R-:W-:-:S04]  /*4e70*/  LOP3.LUT P4, RZ, R71, 0x4, RZ, 0xc0, !PT ;  /* 0x0000000447ff7812 */ /* 0x000fc8000788c0ff */
[----:B------:R-:W-:-:S13]  /*4e80*/  ISETP.EQ.AND P4, PT, R184, 0x2, P4 ;  /* 0x00000002b800780c */ /* 0x000fda0002782270 */
[----:B------:R-:W4:Y:S01]  /*4e90*/  @P4 LDG.E.EL R33, [R132.64+-0xbf8] ;  /* 0xfff4080684214981 */ /* 0x000f22000c2e1900 */
[----:B------:R-:W-:-:S13]  /*4ea0*/  ISETP.EQ.AND P4, PT, R184, 0x2, !P1 ;  /* 0x00000002b800780c */ /* 0x000fda0004f82270 */
[----:B--2---:R-:W2:Y:S01]  /*4eb0*/  @P4 LDG.E.EL R39, [R138.64+0x8] ;  /* 0x000008068a274981 */ /* 0x004ea2000c2e1900 */
[----:B------:R-:W-:-:S04]  /*4ec0*/  LOP3.LUT P4, RZ, R71, 0x8, RZ, 0xc0, !PT ;  /* 0x0000000847ff7812 */ /* 0x000fc8000788c0ff */
[----:B------:R-:W-:-:S13]  /*4ed0*/  ISETP.EQ.AND P4, PT, R184, 0x2, P4 ;  /* 0x00000002b800780c */ /* 0x000fda0002782270 */
[----:B------:R-:W2:Y:S01]  /*4ee0*/  @P4 LDG.E.EL R40, [R130.64+-0xbf8] ;  /* 0xfff4080682284981 */ /* 0x000ea2000c2e1900 */
[----:B------:R-:W-:-:S13]  /*4ef0*/  ISETP.EQ.AND P4, PT, R184, 0x2, !P0 ;  /* 0x00000002b800780c */ /* 0x000fda0004782270 */
[----:B------:R1:W5:Y:S01]  /*4f00*/  @P4 LDG.E.EL R93, [R136.64+0x8] ;  /* 0x00000806885d4981 */ /* 0x000362000c2e1900 */
[----:B------:R-:W-:-:S13]  /*4f10*/  ISETP.EQ.AND P4, PT, R184, 0x2, P5 ;  /* 0x00000002b800780c */ /* 0x000fda0002f82270 */
[----:B------:R1:W5:Y:S01]  /*4f20*/  @P4 LDG.E.EL R41, [R126.64+-0xbf8] ;  /* 0xfff408067e294981 */ /* 0x000362000c2e1900 */
[----:B------:R-:W-:-:S04]  /*4f30*/  ISETP.GE.AND P4, PT, R187, 0x3, PT ;  /* 0x00000003bb00780c */ /* 0x000fc80003f86270 */
[----:B------:R-:W-:-:S04]  /*4f40*/  ISETP.GT.AND P4, PT, R184, 0x1, !P4 ;  /* 0x00000001b800780c */ /* 0x000fc80006784270 */
[----:B------:R-:W-:Y:S01]  /*4f50*/  ISETP.LT.AND P5, PT, R36, 0x100, P4 ;  /* 0x000001002400780c */ /* 0x000fe200027a1270 */
[----:B------:R-:W-:-:S12]  /*4f60*/  CS2R R56, SRZ ;  /* 0x0000000000387805 */ /* 0x000fd8000001ff00 */
[----:B------:R-:W2:Y:S01]  /*4f70*/  @P5 LDG.E.EL R38, [R140.64+0x8] ;  /* 0x000008068c265981 */ /* 0x000ea2000c2e1900 */
[----:B------:R-:W-:Y:S01]  /*4f80*/  ISETP.GT.AND P5, PT, R36, 0xff, P4 ;  /* 0x000000ff2400780c */ /* 0x000fe200027a4270 */
[----:B------:R-:W-:-:S12]  /*4f90*/  IMAD.MOV.U32 R36, RZ, RZ, RZ ;  /* 0x000000ffff247224 */ /* 0x000fd800078e00ff */
[----:B------:R-:W2:Y:S01]  /*4fa0*/  @P5 LDG.E.EL R57, [R132.64+-0xbf8] ;  /* 0xfff4080684395981 */ /* 0x000ea2000c2e1900 */
[----:B------:R-:W-:Y:S02]  /*4fb0*/  ISETP.LT.AND P5, PT, R186, 0x100, P4 ;  /* 0x00000100ba00780c */ /* 0x000fe400027a1270 */
[----:B-----5:R-:W-:-:S11]  /*4fc0*/  LOP3.LUT R92, R60, 0x1, RZ, 0xc0, !PT ;  /* 0x000000013c5c7812 */ /* 0x020fd600078ec0ff */
[----:B------:R-:W2:Y:S01]  /*4fd0*/  @P5 LDG.E.EL R36, [R142.64+0x8] ;  /* 0x000008068e245981 */ /* 0x000ea2000c2e1900 */
[----:B------:R-:W-:Y:S01]  /*4fe0*/  ISETP.GT.AND P5, PT, R186, 0xff, P4 ;  /* 0x000000ffba00780c */ /* 0x000fe200027a4270 */
[----:B0-----:R-:W-:Y:S02]  /*4ff0*/  IMAD.MOV.U32 R31, RZ, RZ, 0x8 ;  /* 0x00000008ff1f7424 */ /* 0x001fe400078e00ff */
[----:B------:R-:W-:-:S04]  /*5000*/  IMAD.SHL.U32 R30, R92, 0x8, RZ ;  /* 0x000000085c1e7824 */ /* 0x000fc800078e00ff */
[----:B------:R-:W-:-:S05]  /*5010*/  IMAD.WIDE.U32 R30, R30, R31, c[0x4][0x18] ;  /* 0x010006001e1e7625 */ /* 0x000fca00078e001f */
[----:B------:R0:W5:Y:S04]  /*5020*/  LDG.E.64.CONSTANT R200, [R30.64+0x8] ;  /* 0x000008061ec87981 */ /* 0x000168000c1e9b00 */
[----:B------:R-:W2:Y:S01]  /*5030*/  @P5 LDG.E.EL R58, [R134.64+-0xbf8] ;  /* 0xfff40806863a5981 */ /* 0x000ea2000c2e1900 */
[----:B------:R-:W-:Y:S01]  /*5040*/  ISETP.LT.AND P5, PT, R35, 0x100, P4 ;  /* 0x000001002300780c */ /* 0x000fe200027a1270 */
[----:B------:R-:W-:Y:S02]  /*5050*/  IMAD.MOV.U32 R172, RZ, RZ, RZ ;  /* 0x000000ffffac7224 */ /* 0x000fe400078e00ff */
[----:B------:R0:W5:Y:S04]  /*5060*/  LDG.E.64.CONSTANT R236, [R30.64+0x10] ;  /* 0x000010061eec7981 */ /* 0x000168000c1e9b00 */
[----:B------:R0:W2:Y:S04]  /*5070*/  LDG.E.64.CONSTANT R80, [R30.64+0x18] ;  /* 0x000018061e507981 */ /* 0x0000a8000c1e9b00 */
[----:B------:R0:W2:Y:S04]  /*5080*/  LDG.E.64.CONSTANT R78, [R30.64+0x20] ;  /* 0x000020061e4e7981 */ /* 0x0000a8000c1e9b00 */
[----:B------:R0:W2:Y:S04]  /*5090*/  LDG.E.64.CONSTANT R76, [R30.64+0x28] ;  /* 0x000028061e4c7981 */ /* 0x0000a8000c1e9b00 */
[----:B------:R1:W5:Y:S01]  /*50a0*/  @P5 LDG.E.EL R172, [R138.64+0x8] ;  /* 0x000008068aac5981 */ /* 0x000362000c2e1900 */
[----:B------:R-:W-:-:S03]  /*50b0*/  ISETP.LT.AND P5, PT, R34, 0x100, P4 ;  /* 0x000001002200780c */ /* 0x000fc600027a1270 */
[----:B0-----:R-:W2:Y:S10]  /*50c0*/  LDG.E.64.CONSTANT R30, [R30.64+0x30] ;  /* 0x000030061e1e7981 */ /* 0x001eb4000c1e9b00 */
[----:B------:R1:W5:Y:S01]  /*50d0*/  @P5 LDG.E.EL R56, [R136.64+0x8] ;  /* 0x0000080688385981 */ /* 0x000362000c2e1900 */
[----:B------:R-:W-:Y:S01]  /*50e0*/  ISETP.GT.AND P5, PT, R35, 0xff, P4 ;  /* 0x000000ff2300780c */ /* 0x000fe200027a4270 */
[----:B------:R-:W-:Y:S01]  /*50f0*/  IMAD.MOV.U32 R96, RZ, RZ, RZ ;  /* 0x000000ffff607224 */ /* 0x000fe200078e00ff */
[----:B------:R-:W-:-:S11]  /*5100*/  LOP3.LUT R71, R71, 0xfdffffff, RZ, 0xc0, !PT ;  /* 0xfdffffff47477812 */ /* 0x000fd600078ec0ff */
[----:B------:R1:W5:Y:S01]  /*5110*/  @P5 LDG.E.EL R32, [R130.64+-0xbf8] ;  /* 0xfff4080682205981 */ /* 0x000362000c2e1900 */
[----:B------:R-:W-:-:S13]  /*5120*/  ISETP.GT.AND P5, PT, R34, 0xff, P4 ;  /* 0x000000ff2200780c */ /* 0x000fda00027a4270 */
[----:B------:R1:W5:Y:S01]  /*5130*/  @P5 LDG.E.EL R96, [R126.64+-0xbf8] ;  /* 0xfff408067e605981 */ /* 0x000362000c2e1900 */
[----:B------:R-:W-:Y:S01]  /*5140*/  BSSY B1, `(.L_x_112) ;  /* 0x0000029000017945 */ /* 0x000fe20003800000 */
[----:B---3--:R-:W-:-:S04]  /*5150*/  SEL R74, R59, R72, !P6 ;  /* 0x000000483b4a7207 */ /* 0x008fc80007000000 */
[----:B------:R-:W0:Y:S02]  /*5160*/  F2F.F64.F32 R72, R74 ;  /* 0x0000004a00487310 */ /* 0x000e240000201800 */
[----:B0-----:R-:W0:Y:S01]  /*5170*/  DMUL R72, R72, R66 ;  /* 0x0000004248487228 */ /* 0x001e220000000000 */
[----:B----4-:R-:W-:-:S09]  /*5180*/  SEL R37, R37, R33, !P2 ;  /* 0x0000002125257207 */ /* 0x010fd20005000000 */
[----:B0-----:R-:W-:-:S04]  /*5190*/  LOP3.LUT R33, R73, 0x7fffffff, RZ, 0xc0, !PT ;  /* 0x7fffffff49217812 */ /* 0x001fc800078ec0ff */
[----:B------:R-:W-:Y:S01]  /*51a0*/  ISETP.EQ.AND P5, PT, R33, 0x7ff00000, PT ;  /* 0x7ff000002100780c */ /* 0x000fe20003fa2270 */
[----:B------:R-:W-:Y:S01]  /*51b0*/  IMAD.MOV.U32 R59, RZ, RZ, RZ ;  /* 0x000000ffff3b7224 */ /* 0x000fe200078e00ff */
[----:B--2---:R-:W-:Y:S02]  /*51c0*/  SEL R40, R39, R40, !P1 ;  /* 0x0000002827287207 */ /* 0x004fe40004800000 */
[----:B------:R-:W-:Y:S02]  /*51d0*/  SEL R38, R38, R57, !P2 ;  /* 0x0000003926267207 */ /* 0x000fe40005000000 */
[----:B------:R-:W-:Y:S02]  /*51e0*/  SEL R58, R36, R58, !P6 ;  /* 0x0000003a243a7207 */ /* 0x000fe40007000000 */
[----:B------:R-:W-:Y:S02]  /*51f0*/  ISETP.NE.AND P6, PT, R184, 0x2, PT ;  /* 0x00000002b800780c */ /* 0x000fe40003fc5270 */
[----:B------:R-:W0:Y:S01]  /*5200*/  F2F.F64.F32 R34, R58 ;  /* 0x0000003a00227310 */ /* 0x000e220000201800 */
[----:B------:R1:W-:Y:S04]  /*5210*/  STL.64 [R1+0x90], R80 ;  /* 0x0000905001007387 */ /* 0x0003e80000100a00 */
[----:B------:R1:W-:Y:S04]  /*5220*/  STL.64 [R1+0x118], R78 ;  /* 0x0001184e01007387 */ /* 0x0003e80000100a00 */
[----:B------:R1:W-:Y:S02]  /*5230*/  STL.64 [R1+0x198], R76 ;  /* 0x0001984c01007387 */ /* 0x0003e40000100a00 */
[----:B------:R-:W-:-:S02]  /*5240*/  @P6 LOP3.LUT R71, R71, 0x2000000, RZ, 0xfc, !PT ;  /* 0x0200000047476812 */ /* 0x000fc400078efcff */
[----:B------:R-:W-:Y:S01]  /*5250*/  ISETP.NE.AND P6, PT, R72, RZ, PT ;  /* 0x000000ff4800720c */ /* 0x000fe20003fc5270 */
[----:B------:R1:W-:Y:S01]  /*5260*/  STL.64 [R1+0x208], R30 ;  /* 0x0002081e01007387 */ /* 0x0003e20000100a00 */
[----:B------:R-:W2:Y:S01]  /*5270*/  F2F.F64.F32 R36, R37 ;  /* 0x0000002500247310 */ /* 0x000ea20000201800 */
[----:B0-----:R1:W0:-:S10]  /*5280*/  DMUL R34, R34, R48 ;  /* 0x0000003022227228 */ /* 0x0012140000000000 */
[----:B------:R-:W-:Y:S05]  /*5290*/  @!P6 BRA P5, `(.L_x_113) ;  /* 0x000001200000e947 */ /* 0x000fea0002800000 */
[----:B01----:R-:W0:-:S04]  /*52a0*/  DMUL R30, R72, c[0x2][0x8] ;  /* 0x00800200481e7a28 */ /* 0x003e080000000000 */
        /* <DEDUP_REMOVED lines=9> */
[----:B-1----:R-:W-:Y:S01]  /*5340*/  IMAD.MOV.U32 R74, RZ, RZ, R72 ;  /* 0x000000ffff4a7224 */ /* 0x002fe200078e0048 */
[----:B------:R-:W-:-:S03]  /*5350*/  MOV R72, 0x5370 ;  /* 0x0000537000487802 */ /* 0x000fc60000000f00 */
[----:B0-2--5:R-:W-:Y:S05]  /*5360*/  CALL.REL.NOINC `($triton_poi_fused_stack_10$__internal_trig_reduction_slowpathd) ;  /* 0x0000741000007944 */ /* 0x025fea0003c00000 */
[----:B------:R-:W-:Y:S05]  /*5370*/  BSYNC B2 ;  /* 0x0000000000027941 */ /* 0x000fea0003800000 */
.L_x_115:
[----:B------:R0:W5:Y:S01]  /*5380*/  LDL R59, [R1] ;  /* 0x00000000013b7983 */ /* 0x0001620000100800 */
[----:B------:R-:W-:Y:S02]  /*5390*/  IMAD.MOV.U32 R30, RZ, RZ, R74 ;  /* 0x000000ffff1e7224 */ /* 0x000fe400078e004a */
[----:B------:R-:W-:Y:S01]  /*53a0*/  IMAD.MOV.U32 R31, RZ, RZ, R75 ;  /* 0x000000ffff1f7224 */ /* 0x000fe200078e004b */
[----:B------:R-:W-:Y:S05]  /*53b0*/  BRA `(.L_x_114) ;  /* 0x0000001000007947 */ /* 0x000fea0003800000 */
.L_x_113:
[----:B01----:R0:W1:-:S06]  /*53c0*/  DMUL R30, RZ, R72 ;  /* 0x00000048ff1e7228 */ /* 0x00304c0000000000 */
.L_x_114:
[----:B------:R-:W-:Y:S05]  /*53d0*/  BSYNC B1 ;  /* 0x0000000000017941 */ /* 0x000fea0003800000 */
.L_x_112:
[----:B-----5:R-:W-:Y:S01]  /*53e0*/  LOP3.LUT R91, R59, 0x1, RZ, 0xc0, !PT ;  /* 0x000000013b5b7812 */ /* 0x020fe200078ec0ff */
[----:B0-----:R-:W-:Y:S01]  /*53f0*/  IMAD.MOV.U32 R73, RZ, RZ, 0x8 ;  /* 0x00000008ff497424 */ /* 0x001fe200078e00ff */
[----:B------:R-:W-:Y:S02]  /*5400*/  SEL R172, R172, R32, !P1 ;  /* 0x00000020acac7207 */ /* 0x000fe40004800000 */
[----:B------:R-:W-:Y:S01]  /*5410*/  LOP3.LUT R32, R35, 0x7fffffff, RZ, 0xc0, !PT ;  /* 0x7fffffff23207812 */ /* 0x000fe200078ec0ff */
[----:B------:R-:W-:-:S04]  /*5420*/  IMAD.SHL.U32 R72, R91, 0x8, RZ ;  /* 0x000000085b487824 */ /* 0x000fc800078e00ff */
[----:B------:R-:W-:Y:S01]  /*5430*/  IMAD.WIDE.U32 R72, R72, R73, c[0x4][0x18] ;  /* 0x0100060048487625 */ /* 0x000fe200078e0049 */
[----:B------:R-:W-:-:S04]  /*5440*/  ISETP.EQ.AND P5, PT, R32, 0x7ff00000, PT ;  /* 0x7ff000002000780c */ /* 0x000fc80003fa2270 */
[----:B------:R-:W3:Y:S04]  /*5450*/  LDG.E.64.CONSTANT R80, [R72.64+0x18] ;  /* 0x0000180648507981 */ /* 0x000ee8000c1e9b00 */
[----:B------:R-:W4:Y:S04]  /*5460*/  LDG.E.64.CONSTANT R78, [R72.64+0x20] ;  /* 0x00002006484e7981 */ /* 0x000f28000c1e9b00 */
[----:B--2---:R-:W2:Y:S04]  /*5470*/  LDG.E.64.CONSTANT R76, [R72.64+0x28] ;  /* 0x00002806484c7981 */ /* 0x004ea8000c1e9b00 */
[----:B------:R-:W2:Y:S04]  /*5480*/  LDG.E.64.CONSTANT R32, [R72.64+0x30] ;  /* 0x0000300648207981 */ /* 0x000ea8000c1e9b00 */
[----:B------:R0:W5:Y:S04]  /*5490*/  LDG.E.64.CONSTANT R202, [R72.64+0x8] ;  /* 0x0000080648ca7981 */ /* 0x000168000c1e9b00 */
[----:B------:R0:W5:Y:S01]  /*54a0*/  LDG.E.64.CONSTANT R238, [R72.64+0x10] ;  /* 0x0000100648ee7981 */ /* 0x000162000c1e9b00 */
[----:B------:R-:W-:Y:S01]  /*54b0*/  ISETP.NE.AND P6, PT, R34, RZ, PT ;  /* 0x000000ff2200720c */ /* 0x000fe20003fc5270 */
[----:B------:R-:W1:Y:S01]  /*54c0*/  F2F.F64.F32 R38, R38 ;  /* 0x0000002600267310 */ /* 0x000e620000201800 */
[----:B------:R-:W-:Y:S01]  /*54d0*/  BSSY B1, `(.L_x_116) ;  /* 0x000001c000017945 */ /* 0x000fe20003800000 */
[----:B------:R0:W0:Y:S01]  /*54e0*/  DMUL R36, R36, R52 ;  /* 0x0000003424247228 */ /* 0x0000220000000000 */
[----:B---3--:R3:W-:Y:S04]  /*54f0*/  STL.64 [R1+0x98], R80 ;  /* 0x0000985001007387 */ /* 0x0087e80000100a00 */
[----:B----4-:R3:W-:Y:S04]  /*5500*/  STL.64 [R1+0x120], R78 ;  /* 0x0001204e01007387 */ /* 0x0107e80000100a00 */
[----:B--2---:R3:W-:Y:S04]  /*5510*/  STL.64 [R1+0x180], R76 ;  /* 0x0001804c01007387 */ /* 0x0047e80000100a00 */
[----:B------:R3:W-:Y:S01]  /*5520*/  STL.64 [R1+0x200], R32 ;  /* 0x0002002001007387 */ /* 0x0007e20000100a00 */
[----:B------:R-:W-:Y:S05]  /*5530*/  @!P6 BRA P5, `(.L_x_117) ;  /* 0x000001300000e947 */ /* 0x000fea0002800000 */
[----:B01-3--:R-:W0:-:S04]  /*5540*/  DMUL R32, R34, c[0x2][0x8] ;  /* 0x0080020022207a28 */ /* 0x00be080000000000 */
        /* <DEDUP_REMOVED lines=10> */
[----:B-1----:R-:W-:Y:S01]  /*55f0*/  MOV R72, 0x5620 ;  /* 0x0000562000487802 */ /* 0x002fe20000000f00 */
[----:B------:R-:W-:Y:S02]  /*5600*/  IMAD.MOV.U32 R73, RZ, RZ, R35 ;  /* 0x000000ffff497224 */ /* 0x000fe400078e0023 */
[----:B0----5:R-:W-:Y:S05]  /*5610*/  CALL.REL.NOINC `($triton_poi_fused_stack_10$__internal_trig_reduction_slowpathd) ;  /* 0x0000716000007944 */ /* 0x021fea0003c00000 */
[----:B------:R-:W-:Y:S05]  /*5620*/  BSYNC B2 ;  /* 0x0000000000027941 */ /* 0x000fea0003800000 */
.L_x_119:
[----:B------:R0:W5:Y:S01]  /*5630*/  LDL R58, [R1] ;  /* 0x00000000013a7983 */ /* 0x0001620000100800 */
[----:B------:R-:W-:Y:S02]  /*5640*/  IMAD.MOV.U32 R32, RZ, RZ, R74 ;  /* 0x000000ffff207224 */ /* 0x000fe400078e004a */
[----:B------:R-:W-:Y:S01]  /*5650*/  IMAD.MOV.U32 R33, RZ, RZ, R75 ;  /* 0x000000ffff217224 */ /* 0x000fe200078e004b */
[----:B------:R-:W-:Y:S05]  /*5660*/  BRA `(.L_x_118) ;  /* 0x0000002000007947 */ /* 0x000fea0003800000 */
.L_x_117:
[----:B01-3--:R0:W1:Y:S01]  /*5670*/  DMUL R32, RZ, R34 ;  /* 0x00000022ff207228 */ /* 0x00b0620000000000 */
[----:B------:R-:W-:-:S05]  /*5680*/  IMAD.MOV.U32 R58, RZ, RZ, RZ ;  /* 0x000000ffff3a7224 */ /* 0x000fca00078e00ff */
.L_x_118:
[----:B------:R-:W-:Y:S05]  /*5690*/  BSYNC B1 ;  /* 0x0000000000017941 */ /* 0x000fea0003800000 */
.L_x_116:
[----:B-----5:R-:W-:Y:S01]  /*56a0*/  LOP3.LUT R94, R58, 0x1, RZ, 0xc0, !PT ;  /* 0x000000013a5e7812 */ /* 0x020fe200078ec0ff */
[----:B0-----:R-:W-:Y:S01]  /*56b0*/  IMAD.MOV.U32 R35, RZ, RZ, 0x8 ;  /* 0x00000008ff237424 */ /* 0x001fe200078e00ff */
[----:B------:R-:W-:-:S02]  /*56c0*/  SEL R93, R93, R41, !P0 ;  /* 0x000000295d5d7207 */ /* 0x000fc40004000000 */
[----:B------:R-:W-:Y:S01]  /*56d0*/  LOP3.LUT R41, R37, 0x7fffffff, RZ, 0xc0, !PT ;  /* 0x7fffffff25297812 */ /* 0x000fe200078ec0ff */
[----:B------:R-:W-:-:S04]  /*56e0*/  IMAD.SHL.U32 R34, R94, 0x8, RZ ;  /* 0x000000085e227824 */ /* 0x000fc800078e00ff */
[----:B------:R-:W-:-:S05]  /*56f0*/  IMAD.WIDE.U32 R34, R34, R35, c[0x4][0x18] ;  /* 0x0100060022227625 */ /* 0x000fca00078e0023 */
[----:B------:R0:W5:Y:S04]  /*5700*/  LDG.E.64.CONSTANT R204, [R34.64+0x8] ;  /* 0x0000080622cc7981 */ /* 0x000168000c1e9b00 */
[----:B------:R0:W5:Y:S04]  /*5710*/  LDG.E.64.CONSTANT R240, [R34.64+0x10] ;  /* 0x0000100622f07981 */ /* 0x000168000c1e9b00 */
[----:B------:R0:W2:Y:S01]  /*5720*/  LDG.E.64.CONSTANT R78, [R34.64+0x18] ;  /* 0x00001806224e7981 */ /* 0x0000a2000c1e9b00 */
[----:B------:R-:W-:-:S03]  /*5730*/  ISETP.EQ.AND P5, PT, R41, 0x7ff00000, PT ;  /* 0x7ff000002900780c */ /* 0x000fc60003fa2270 */
[----:B------:R0:W3:Y:S04]  /*5740*/  LDG.E.64.CONSTANT R76, [R34.64+0x20] ;  /* 0x00002006224c7981 */ /* 0x0000e8000c1e9b00 */
[----:B-1----:R0:W4:Y:S04]  /*5750*/  LDG.E.64.CONSTANT R72, [R34.64+0x28] ;  /* 0x0000280622487981 */ /* 0x002128000c1e9b00 */
[----:B0-----:R-:W4:Y:S01]  /*5760*/  LDG.E.64.CONSTANT R34, [R34.64+0x30] ;  /* 0x0000300622227981 */ /* 0x001f22000c1e9b00 */
[----:B------:R-:W-:Y:S01]  /*5770*/  ISETP.NE.AND P6, PT, R36, RZ, PT ;  /* 0x000000ff2400720c */ /* 0x000fe20003fc5270 */
[----:B------:R-:W0:Y:S01]  /*5780*/  F2F.F64.F32 R40, R40 ;  /* 0x0000002800287310 */ /* 0x000e220000201800 */
[----:B------:R-:W-:Y:S01]  /*5790*/  BSSY B1, `(.L_x_120) ;  /* 0x000001c000017945 */ /* 0x000fe20003800000 */
[----:B------:R1:W0:Y:S01]  /*57a0*/  DMUL R38, R38, R54 ;  /* 0x0000003626267228 */ /* 0x0002220000000000 */
[----:B--2---:R1:W-:Y:S04]  /*57b0*/  STL.64 [R1+0x88], R78 ;  /* 0x0000884e01007387 */ /* 0x0043e80000100a00 */
[----:B---3--:R1:W-:Y:S04]  /*57c0*/  STL.64 [R1+0x108], R76 ;  /* 0x0001084c01007387 */ /* 0x0083e80000100a00 */
[----:B----4-:R1:W-:Y:S04]  /*57d0*/  STL.64 [R1+0x170], R72 ;  /* 0x0001704801007387 */ /* 0x0103e80000100a00 */
[----:B------:R1:W-:Y:S01]  /*57e0*/  STL.64 [R1+0x1f8], R34 ;  /* 0x0001f82201007387 */ /* 0x0003e20000100a00 */
        /* <DEDUP_REMOVED lines=16> */
.L_x_123:
[----:B------:R0:W5:Y:S01]  /*58f0*/  LDL R57, [R1] ;  /* 0x0000000001397983 */ /* 0x0001620000100800 */
[----:B------:R-:W-:Y:S02]  /*5900*/  IMAD.MOV.U32 R34, RZ, RZ, R74 ;  /* 0x000000ffff227224 */ /* 0x000fe400078e004a */
[----:B------:R-:W-:Y:S01]  /*5910*/  IMAD.MOV.U32 R35, RZ, RZ, R75 ;  /* 0x000000ffff237224 */ /* 0x000fe200078e004b */
[----:B------:R-:W-:Y:S05]  /*5920*/  BRA `(.L_x_122) ;  /* 0x0000002000007947 */ /* 0x000fea0003800000 */
.L_x_121:
[----:B01----:R0:W1:Y:S01]  /*5930*/  DMUL R34, RZ, R36 ;  /* 0x00000024ff227228 */ /* 0x0030620000000000 */
[----:B------:R-:W-:-:S05]  /*5940*/  IMAD.MOV.U32 R57, RZ, RZ, RZ ;  /* 0x000000ffff397224 */ /* 0x000fca00078e00ff */
.L_x_122:
[----:B------:R-:W-:Y:S05]  /*5950*/  BSYNC B1 ;  /* 0x0000000000017941 */ /* 0x000fea0003800000 */
.L_x_120:
        /* <DEDUP_REMOVED lines=37> */
.L_x_127:
[----:B------:R0:W5:Y:S01]  /*5bb0*/  LDL R56, [R1] ;  /* 0x0000000001387983 */ /* 0x0001620000100800 */
[----:B------:R-:W-:Y:S02]  /*5bc0*/  IMAD.MOV.U32 R36, RZ, RZ, R74 ;  /* 0x000000ffff247224 */ /* 0x000fe400078e004a */
[----:B------:R-:W-:Y:S01]  /*5bd0*/  IMAD.MOV.U32 R37, RZ, RZ, R75 ;  /* 0x000000ffff257224 */ /* 0x000fe200078e004b */
[----:B------:R-:W-:Y:S05]  /*5be0*/  BRA `(.L_x_126) ;  /* 0x0000002000007947 */ /* 0x000fea0003800000 */
.L_x_125:
[----:B01----:R0:W1:Y:S01]  /*5bf0*/  DMUL R36, RZ, R38 ;  /* 0x00000026ff247228 */ /* 0x0030620000000000 */
[----:B------:R-:W-:-:S05]  /*5c00*/  IMAD.MOV.U32 R56, RZ, RZ, RZ ;  /* 0x000000ffff387224 */ /* 0x000fca00078e00ff */
.L_x_126:
[----:B------:R-:W-:Y:S05]  /*5c10*/  BSYNC B1 ;  /* 0x0000000000017941 */ /* 0x000fea0003800000 */
.L_x_124:
[----:B------:R-:W-:Y:S01]  /*5c20*/  ISETP.NE.AND P5, PT, R90, RZ, PT ;  /* 0x000000ff5a00720c */ /* 0x000fe20003fa5270 */
[----:B0-----:R-:W-:Y:S01]  /*5c30*/  IMAD.MOV.U32 R39, RZ, RZ, 0x8 ;  /* 0x00000008ff277424 */ /* 0x001fe200078e00ff */
[----:B------:R-:W-:-:S02]  /*5c40*/  ISETP.NE.AND P6, PT, R89, RZ, PT ;  /* 0x000000ff5900720c */ /* 0x000fc40003fc5270 */
[----:B------:R-:W-:-:S09]  /*5c50*/  LOP3.LUT R71, R71, 0xffbfffff, RZ, 0xc0, !PT ;  /* 0xffbfffff47477812 */ /* 0x000fd200078ec0ff */
[----:B------:R-:W-:Y:S02]  /*5c60*/  @P5 LOP3.LUT R71, R71, 0x400000, RZ, 0xfc, !PT ;  /* 0x0040000047475812 */ /* 0x000fe400078efcff */
[----:B------:R-:W-:Y:S02]  /*5c70*/  ISETP.NE.AND P5, PT, R88, RZ, PT ;  /* 0x000000ff5800720c */ /* 0x000fe40003fa5270 */
[----:B------:R-:W-:-:S04]  /*5c80*/  LOP3.LUT R71, R71, 0xffdfffff, RZ, 0xc0, !PT ;  /* 0xffdfffff47477812 */ /* 0x000fc800078ec0ff */
[----:B------:R-:W-:Y:S02]  /*5c90*/  @P6 LOP3.LUT R71, R71, 0x200000, RZ, 0xfc, !PT ;  /* 0x0020000047476812 */ /* 0x000fe400078efcff */
[----:B------:R-:W-:Y:S02]  /*5ca0*/  ISETP.NE.AND P6, PT, R68, RZ, PT ;  /* 0x000000ff4400720c */ /* 0x000fe40003fc5270 */
[----:B------:R-:W-:-:S04]  /*5cb0*/  LOP3.LUT R71, R71, 0xffefffff, RZ, 0xc0, !PT ;  /* 0xffefffff47477812 */ /* 0x000fc800078ec0ff */
[----:B------:R-:W-:Y:S02]  /*5cc0*/  @P5 LOP3.LUT R71, R71, 0x100000, RZ, 0xfc, !PT ;  /* 0x0010000047475812 */ /* 0x000fe400078efcff */
[----:B------:R-:W-:Y:S02]  /*5cd0*/  ISETP.NE.AND P5, PT, R65, RZ, PT ;  /* 0x000000ff4100720c */ /* 0x000fe40003fa5270 */
[----:B------:R-:W-:-:S04]  /*5ce0*/  LOP3.LUT R71, R71, 0xfff7ffff, RZ, 0xc0, !PT ;  /* 0xfff7ffff47477812 */ /* 0x000fc800078ec0ff */
[----:B------:R-:W-:Y:S02]  /*5cf0*/  @P6 LOP3.LUT R71, R71, 0x80000, RZ, 0xfc, !PT ;  /* 0x0008000047476812 */ /* 0x000fe400078efcff */
[----:B-----5:R-:W-:Y:S02]  /*5d00*/  LOP3.LUT P6, R38, R56, 0x1, RZ, 0xc0, !PT ;  /* 0x0000000138267812 */ /* 0x020fe400078cc0ff */
[----:B------:R-:W-:-:S03]  /*5d10*/  LOP3.LUT R71, R71, 0xfffbffff, RZ, 0xc0, !PT ;  /* 0xfffbffff47477812 */ /* 0x000fc600078ec0ff */
[----:B------:R-:W-:Y:S01]  /*5d20*/  IMAD.SHL.U32 R38, R38, 0x8, RZ ;  /* 0x0000000826267824 */ /* 0x000fe200078e00ff */
[----:B------:R-:W-:Y:S02]  /*5d30*/  @P5 LOP3.LUT R71, R71, 0x40000, RZ, 0xfc, !PT ;  /* 0x0004000047475812 */ /* 0x000fe400078efcff */
[----:B------:R-:W-:Y:S01]  /*5d40*/  ISETP.NE.AND P5, PT, R64, RZ, PT ;  /* 0x000000ff4000720c */ /* 0x000fe20003fa5270 */
[----:B------:R-:W-:Y:S01]  /*5d50*/  IMAD.WIDE.U32 R38, R38, R39, c[0x4][0x18] ;  /* 0x0100060026267625 */ /* 0x000fe200078e0027 */
[----:B------:R-:W-:-:S04]  /*5d60*/  LOP3.LUT R71, R71, 0xfffffeff, RZ, 0xc0, !PT ;  /* 0xfffffeff47477812 */ /* 0x000fc800078ec0ff */
[----:B------:R-:W-:Y:S01]  /*5d70*/  @P6 LOP3.LUT R71, R71, 0x100, RZ, 0xfc, !PT ;  /* 0x0000010047476812 */ /* 0x000fe200078efcff */
[----:B------:R0:W5:Y:S01]  /*5d80*/  LDG.E.64.CONSTANT R208, [R38.64+0x8] ;  /* 0x0000080626d07981 */ /* 0x000162000c1e9b00 */
[----:B------:R-:W-:Y:S02]  /*5d90*/  ISETP.NE.AND P6, PT, R44, RZ, PT ;  /* 0x000000ff2c00720c */ /* 0x000fe40003fc5270 */
[----:B------:R-:W-:Y:S01]  /*5da0*/  LOP3.LUT R71, R71, 0xfffdffff, RZ, 0xc0, !PT ;  /* 0xfffdffff47477812 */ /* 0x000fe200078ec0ff */
[----:B------:R0:W5:Y:S03]  /*5db0*/  LDG.E.64.CONSTANT R244, [R38.64+0x10] ;  /* 0x0000100626f47981 */ /* 0x000166000c1e9b00 */
[----:B------:R-:W-:Y:S01]  /*5dc0*/  @P5 LOP3.LUT R71, R71, 0x20000, RZ, 0xfc, !PT ;  /* 0x0002000047475812 */ /* 0x000fe200078efcff */
[----:B-1----:R0:W2:Y:S01]  /*5dd0*/  LDG.E.64.CONSTANT R72, [R38.64+0x18] ;  /* 0x0000180626487981 */ /* 0x0020a2000c1e9b00 */
[----:B------:R-:W-:-:S02]  /*5de0*/  ISETP.NE.AND P5, PT, R45, RZ, PT ;  /* 0x000000ff2d00720c */ /* 0x000fc40003fa5270 */
[----:B------:R-:W-:Y:S01]  /*5df0*/  LOP3.LUT R71, R71, 0xfffeffff, RZ, 0xc0, !PT ;  /* 0xfffeffff47477812 */ /* 0x000fe200078ec0ff */
[----:B------:R0:W3:Y:S10]  /*5e00*/  LDG.E.64.CONSTANT R64, [R38.64+0x20] ;  /* 0x0000200626407981 */ /* 0x0000f4000c1e9b00 */
[----:B------:R-:W-:-:S04]  /*5e10*/  @P5 LOP3.LUT R71, R71, 0x10000, RZ, 0xfc, !PT ;  /* 0x0001000047475812 */ /* 0x000fc800078efcff */
[----:B------:R-:W-:Y:S02]  /*5e20*/  LOP3.LUT R71, R71, 0xffff7fff, RZ, 0xc0, !PT ;  /* 0xffff7fff47477812 */ /* 0x000fe400078ec0ff */
[----:B------:R-:W-:Y:S02]  /*5e30*/  ISETP.NE.AND P5, PT, R42, RZ, PT ;  /* 0x000000ff2a00720c */ /* 0x000fe40003fa5270 */
[----:B------:R-:W-:Y:S02]  /*5e40*/  @P6 LOP3.LUT R71, R71, 0x8000, RZ, 0xfc, !PT ;  /* 0x0000800047476812 */ /* 0x000fe400078efcff */
[----:B------:R-:W-:Y:S02]  /*5e50*/  ISETP.NE.AND P6, PT, R43, RZ, PT ;  /* 0x000000ff2b00720c */ /* 0x000fe40003fc5270 */
[----:B------:R0:W4:Y:S04]  /*5e60*/  LDG.E.64.CONSTANT R42, [R38.64+0x28] ;  /* 0x00002806262a7981 */ /* 0x000128000c1e9b00 */
[----:B0-----:R-:W4:Y:S01]  /*5e70*/  LDG.E.64.CONSTANT R38, [R38.64+0x30] ;  /* 0x0000300626267981 */ /* 0x001f22000c1e9b00 */
        /* <DEDUP_REMOVED lines=17> */
[----:B------:R-:W-:Y:S02]  /*5f90*/  LOP3.LUT R0, R41, 0x7fffffff, RZ, 0xc0, !PT ;  /* 0x7fffffff29007812 */ /* 0x000fe400078ec0ff */
[----:B------:R-:W-:Y:S02]  /*5fa0*/  LOP3.LUT R71, R71, 0xff7fffff, RZ, 0xc0, !PT ;  /* 0xff7fffff47477812 */ /* 0x000fe400078ec0ff */
[----:B------:R-:W-:Y:S02]  /*5fb0*/  ISETP.NE.AND P6, PT, R40, RZ, PT ;  /* 0x000000ff2800720c */ /* 0x000fe40003fc5270 */
[----:B------:R-:W-:Y:S02]  /*5fc0*/  @P5 LOP3.LUT R71, R71, 0x800000, RZ, 0xfc, !PT ;  /* 0x0080000047475812 */ /* 0x000fe400078efcff */
[----:B------:R-:W-:Y:S01]  /*5fd0*/  ISETP.EQ.AND P5, PT, R0, 0x7ff00000, PT ;  /* 0x7ff000000000780c */ /* 0x000fe20003fa2270 */
[----:B------:R0:W1:Y:S01]  /*5fe0*/  F2F.F64.F32 R44, R93 ;  /* 0x0000005d002c7310 */ /* 0x0000620000201800 */
[----:B------:R-:W-:Y:S01]  /*5ff0*/  BSSY B1, `(.L_x_128) ;  /* 0x000001c000017945 */ /* 0x000fe20003800000 */
[----:B------:R0:W0:Y:S01]  /*6000*/  DMUL R172, R172, R6 ;  /* 0x00000006acac7228 */ /* 0x0000220000000000 */
[----:B--2---:R2:W-:Y:S04]  /*6010*/  STL.64 [R1+0x70], R72 ;  /* 0x0000704801007387 */ /* 0x0045e80000100a00 */
[----:B---3--:R2:W-:Y:S04]  /*6020*/  STL.64 [R1+0xc0], R64 ;  /* 0x0000c04001007387 */ /* 0x0085e80000100a00 */
[----:B----4-:R2:W-:Y:S04]  /*6030*/  STL.64 [R1+0x140], R42 ;  /* 0x0001402a01007387 */ /* 0x0105e80000100a00 */
[----:B------:R2:W-:Y:S01]  /*6040*/  STL.64 [R1+0x188], R38 ;  /* 0x0001882601007387 */ /* 0x0005e20000100a00 */
        /* <DEDUP_REMOVED lines=16> */
.L_x_131:
[----:B------:R0:W5:Y:S01]  /*6150*/  LDL R0, [R1] ;  /* 0x0000000001007983 */ /* 0x0001620000100800 */
[----:B------:R-:W-:Y:S02]  /*6160*/  IMAD.MOV.U32 R38, RZ, RZ, R74 ;  /* 0x000000ffff267224 */ /* 0x000fe400078e004a */
[----:B------:R-:W-:Y:S01]  /*6170*/  IMAD.MOV.U32 R39, RZ, RZ, R75 ;  /* 0x000000ffff277224 */ /* 0x000fe200078e004b */
[----:B------:R-:W-:Y:S05]  /*6180*/  BRA `(.L_x_130) ;  /* 0x0000002000007947 */ /* 0x000fea0003800000 */
.L_x_129:
[----:B012---:R0:W1:Y:S01]  /*6190*/  DMUL R38, RZ, R40 ;  /* 0x00000028ff267228 */ /* 0x0070620000000000 */
[----:B------:R-:W-:-:S05]  /*61a0*/  IMAD.MOV.U32 R0, RZ, RZ, RZ ;  /* 0x000000ffff007224 */ /* 0x000fca00078e00ff */
.L_x_130:
[----:B------:R-:W-:Y:S05]  /*61b0*/  BSYNC B1 ;  /* 0x0000000000017941 */ /* 0x000fea0003800000 */
.L_x_128:
[----:B0-----:R-:W-:Y:S01]  /*61c0*/  LOP3.LUT R40, R40, 0xfffffffb, RZ, 0xc0, !PT ;  /* 0xfffffffb28287812 */ /* 0x001fe200078ec0ff */
[----:B-1----:R-:W-:Y:S01]  /*61d0*/  IMAD.MOV.U32 R42, RZ, RZ, 0x8 ;  /* 0x00000008ff2a7424 */ /* 0x002fe200078e00ff */
[----:B-----5:R-:W-:-:S02]  /*61e0*/  LOP3.LUT P5, R41, R0, 0x1, RZ, 0xc0, !PT ;  /* 0x0000000100297812 */ /* 0x020fc400078ac0ff */
[----:B------:R-:W-:Y:S02]  /*61f0*/  @P4 LOP3.LUT R40, R40, 0x4, RZ, 0xfc, !PT ;  /* 0x0000000428284812 */ /* 0x000fe400078efcff */
[----:B------:R-:W-:Y:S01]  /*6200*/  LOP3.LUT P4, RZ, R71, 0x2000, RZ, 0xc0, !PT ;  /* 0x0000200047ff7812 */ /* 0x000fe2000788c0ff */
[----:B------:R-:W-:Y:S01]  /*6210*/  IMAD.SHL.U32 R41, R41, 0x8, RZ ;  /* 0x0000000829297824 */ /* 0x000fe200078e00ff */
[----:B------:R-:W-:Y:S02]  /*6220*/  LOP3.LUT R40, R40, 0xffffdfff, RZ, 0xc0, !PT ;  /* 0xffffdfff28287812 */ /* 0x000fe400078ec0ff */
[----:B------:R-:W-:Y:S01]  /*6230*/  LOP3.LUT R185, R185, 0x7fffffff, RZ, 0xc0, !PT ;  /* 0x7fffffffb9b97812 */ /* 0x000fe200078ec0ff */
[----:B------:R-:W-:Y:S01]  /*6240*/  IMAD.WIDE.U32 R42, R41, R42, c[0x4][0x18] ;  /* 0x01000600292a7625 */ /* 0x000fe200078e002a */
[----:B------:R-:W-:Y:S02]  /*6250*/  LOP3.LUT P6, RZ, R71, 0x100, RZ, 0xc0, !PT ;  /* 0x0000010047ff7812 */ /* 0x000fe400078cc0ff */
[----:B------:R-:W-:-:S02]  /*6260*/  @P1 LOP3.LUT R185, R185, 0x80000000, RZ, 0xfc, !PT ;  /* 0x80000000b9b91812 */ /* 0x000fc400078efcff */
[----:B------:R0:W2:Y:S01]  /*6270*/  LDG.E.64.CONSTANT R78, [R42.64+0x18] ;  /* 0x000018062a4e7981 */ /* 0x0000a2000c1e9b00 */
[C---:B------:R-:W-:Y:S02]  /*6280*/  LOP3.LUT P1, RZ, R71.reuse, 0x400, RZ, 0xc0, !PT ;  /* 0x0000040047ff7812 */ /* 0x040fe4000782c0ff */
[----:B------:R-:W-:Y:S01]  /*6290*/  @P4 LOP3.LUT R40, R40, 0x2000, RZ, 0xfc, !PT ;  /* 0x0000200028284812 */ /* 0x000fe200078efcff */
[----:B------:R0:W3:Y:S01]  /*62a0*/  LDG.E.64.CONSTANT R76, [R42.64+0x20] ;  /* 0x000020062a4c7981 */ /* 0x0000e2000c1e9b00 */
[----:B------:R-:W-:Y:S02]  /*62b0*/  LOP3.LUT P4, RZ, R71, 0x4000, RZ, 0xc0, !PT ;  /* 0x0000400047ff7812 */ /* 0x000fe4000788c0ff */
[----:B------:R-:W-:Y:S01]  /*62c0*/  LOP3.LUT R40, R40, 0xffffbfff, RZ, 0xc0, !PT ;  /* 0xffffbfff28287812 */ /* 0x000fe200078ec0ff */
[----:B------:R0:W4:Y:S01]  /*62d0*/  LDG.E.64.CONSTANT R72, [R42.64+0x28] ;  /* 0x000028062a487981 */ /* 0x000122000c1e9b00 */
[----:B------:R-:W-:-:S03]  /*62e0*/  LOP3.LUT R185, R185, 0xbfffffff, RZ, 0xc0, !PT ;  /* 0xbfffffffb9b97812 */ /* 0x000fc600078ec0ff */
[----:B------:R0:W2:Y:S01]  /*62f0*/  LDG.E.64.CONSTANT R64, [R42.64+0x30] ;  /* 0x000030062a407981 */ /* 0x0000a2000c1e9b00 */
[----:B------:R-:W-:Y:S02]  /*6300*/  @P0 LOP3.LUT R185, R185, 0x40000000, RZ, 0xfc, !PT ;  /* 0x40000000b9b90812 */ /* 0x000fe400078efcff */
[C---:B------:R-:W-:Y:S01]  /*6310*/  LOP3.LUT P0, RZ, R71.reuse, 0x200, RZ, 0xc0, !PT ;  /* 0x0000020047ff7812 */ /* 0x040fe2000780c0ff */
[----:B------:R0:W5:Y:S02]  /*6320*/  LDG.E.64.CONSTANT R210, [R42.64+0x8] ;  /* 0x000008062ad27981 */ /* 0x000164000c1e9b00 */
[----:B------:R-:W-:Y:S02]  /*6330*/  @P4 LOP3.LUT R40, R40, 0x4000, RZ, 0xfc, !PT ;  /* 0x0000400028284812 */ /* 0x000fe400078efcff */
[----:B------:R-:W-:Y:S01]  /*6340*/  LOP3.LUT P4, RZ, R71, 0x8000, RZ, 0xc0, !PT ;  /* 0x0000800047ff7812 */ /* 0x000fe2000788c0ff */
[----:B------:R0:W5:Y:S01]  /*6350*/  LDG.E.64.CONSTANT R246, [R42.64+0x10] ;  /* 0x000010062af67981 */ /* 0x000162000c1e9b00 */
[----:B------:R-:W-:-:S11]  /*6360*/  LOP3.LUT R40, R40, 0xffff7fff, RZ, 0xc0, !PT ;  /* 0xffff7fff28287812 */ /* 0x000fd600078ec0ff */
[----:B------:R-:W-:Y:S02]  /*6370*/  @P4 LOP3.LUT R40, R40, 0x8000, RZ, 0xfc, !PT ;  /* 0x0000800028284812 */ /* 0x000fe400078efcff */
[----:B------:R-:W-:Y:S02]  /*6380*/  LOP3.LUT P4, RZ, R71, 0x10000, RZ, 0xc0, !PT ;  /* 0x0001000047ff7812 */ /* 0x000fe4000788c0ff */
        /* <DEDUP_REMOVED lines=19> */
[----:B------:R-:W-:Y:S01]  /*64c0*/  @P4 LOP3.LUT R40, R40, 0x400000, RZ, 0xfc, !PT ;  /* 0x0040000028284812 */ /* 0x000fe200078efcff */
[----:B0-----:R-:W-:Y:S01]  /*64d0*/  IMAD.MOV.U32 R42, RZ, RZ, 0x79785eba ;  /* 0x79785ebaff2a7424 */ /* 0x001fe200078e00ff */
[----:B------:R-:W-:Y:S02]  /*64e0*/  LOP3.LUT P4, RZ, R71, 0x800000, RZ, 0xc0, !PT ;  /* 0x0080000047ff7812 */ /* 0x000fe4000788c0ff */
[----:B------:R-:W-:-:S04]  /*64f0*/  LOP3.LUT R40, R40, 0xfffffffd, RZ, 0xc0, !PT ;  /* 0xfffffffd28287812 */ /* 0x000fc800078ec0ff */
[----:B------:R-:W-:Y:S02]  /*6500*/  @P3 LOP3.LUT R40, R40, 0x2, RZ, 0xfc, !PT ;  /* 0x0000000228283812 */ /* 0x000fe400078efcff */
[----:B------:R-:W-:Y:S02]  /*6510*/  FSEL R170, -R42, 4.2945490664224492434e-19, !P4 ;  /* 0x20fd81642aaa7808 */ /* 0x000fe40006000100 */
[----:B------:R-:W-:Y:S02]  /*6520*/  LOP3.LUT R40, R40, 0xfffffffe, RZ, 0xc0, !PT ;  /* 0xfffffffe28287812 */ /* 0x000fe400078ec0ff */
[C---:B------:R-:W-:Y:S02]  /*6530*/  LOP3.LUT P3, RZ, R71.reuse, 0x1000, RZ, 0xc0, !PT ;  /* 0x0000100047ff7812 */ /* 0x040fe4000786c0ff */
[----:B------:R-:W-:Y:S02]  /*6540*/  @P2 LOP3.LUT R40, R40, 0x1, RZ, 0xfc, !PT ;  /* 0x0000000128282812 */ /* 0x000fe400078efcff */
[----:B------:R-:W-:-:S02]  /*6550*/  LOP3.LUT P2, RZ, R71, 0x800, RZ, 0xc0, !PT ;  /* 0x0000080047ff7812 */ /* 0x000fc4000784c0ff */
[----:B------:R-:W-:-:S04]  /*6560*/  LOP3.LUT P4, RZ, R40, 0x400000, RZ, 0xc0, !PT ;  /* 0x0040000028ff7812 */ /* 0x000fc8000788c0ff */
[----:B------:R-:W-:Y:S02]  /*6570*/  FSEL R168, -R42, 4.2945490664224492434e-19, !P4 ;  /* 0x20fd81642aa87808 */ /* 0x000fe40006000100 */
        /* <DEDUP_REMOVED lines=16> */
[C---:B------:R-:W-:Y:S02]  /*6680*/  LOP3.LUT P4, RZ, R40.reuse, 0x2000, RZ, 0xc0, !PT ;  /* 0x0000200028ff7812 */ /* 0x040fe4000788c0ff */
[----:B------:R-:W-:Y:S02]  /*6690*/  LOP3.LUT R71, R71, 0xffffff7f, RZ, 0xc0, !PT ;  /* 0xffffff7f47477812 */ /* 0x000fe400078ec0ff */
[----:B------:R-:W-:Y:S02]  /*66a0*/  LOP3.LUT R40, R40, 0xfffffff7, RZ, 0xc0, !PT ;  /* 0xfffffff728287812 */ /* 0x000fe400078ec0ff */
[----:B------:R-:W-:Y:S02]  /*66b0*/  @P5 LOP3.LUT R71, R71, 0x80, RZ, 0xfc, !PT ;  /* 0x0000008047475812 */ /* 0x000fe400078efcff */
[----:B------:R-:W-:-:S05]  /*66c0*/  FSEL R150, -R42, 4.2945490664224492434e-19, !P4 ;  /* 0x20fd81642a967808 */ /* 0x000fca0006000100 */
        /* <DEDUP_REMOVED lines=26> */
[----:B------:R-:W-:Y:S01]  /*6870*/  LOP3.LUT R40, R40, 0xffffefff, RZ, 0xc0, !PT ;  /* 0xffffefff28287812 */ /* 0x000fe200078ec0ff */
[----:B------:R-:W-:-:S10]  /*6880*/  IMAD.MOV.U32 R41, RZ, RZ, 0x3de5db65 ;  /* 0x3de5db65ff297424 */ /* 0x000fd400078e00ff */
[----:B------:R-:W-:Y:S02]  /*6890*/  @P4 LOP3.LUT R40, R40, 0x1000, RZ, 0xfc, !PT ;  /* 0x0000100028284812 */ /* 0x000fe400078efcff */
[----:B------:R-:W-:-:S04]  /*68a0*/  LOP3.LUT P4, RZ, R71, 0x800000, RZ, 0xc0, !PT ;  /* 0x0080000047ff7812 */ /* 0x000fc8000788c0ff */
[----:B------:R-:W-:Y:S02]  /*68b0*/  FSEL R171, R41, -0.082518599927425384521, !P4 ;  /* 0xbda8ff8329ab7808 */ /* 0x000fe40006000000 */
        /* <DEDUP_REMOVED lines=17> */
[C---:B------:R-:W-:Y:S02]  /*69d0*/  FSEL R153, R41.reuse, -0.082518599927425384521, !P4 ;  /* 0xbda8ff8329997808 */ /* 0x040fe40006000000 */
[----:B------:R-:W-:Y:S01]  /*69e0*/  LOP3.LUT P4, RZ, R40, 0x8, RZ, 0xc0, !PT ;  /* 0x0000000828ff7812 */ /* 0x000fe2000788c0ff */
[----:B--2---:R0:W-:Y:S01]  /*69f0*/  STL.64 [R1+0x68], R78 ;  /* 0x0000684e01007387 */ /* 0x0041e20000100a00 */
[C---:B------:R-:W-:Y:S02]  /*6a00*/  FSEL R148, -R42.reuse, 4.2945490664224492434e-19, !P3 ;  /* 0x20fd81642a947808 */ /* 0x040fe40005800100 */
[----:B------:R-:W-:Y:S01]  /*6a10*/  FSEL R146, -R42, 4.2945490664224492434e-19, !P2 ;  /* 0x20fd81642a927808 */ /* 0x000fe20005000100 */
[----:B---3--:R0:W-:Y:S01]  /*6a20*/  STL.64 [R1+0xb8], R76 ;  /* 0x0000b84c01007387 */ /* 0x0081e20000100a00 */
[C---:B------:R-:W-:Y:S02]  /*6a30*/  FSEL R151, R41.reuse, -0.082518599927425384521, !P4 ;  /* 0xbda8ff8329977808 */ /* 0x040fe40006000000 */
[C---:B------:R-:W-:Y:S01]  /*6a40*/  FSEL R149, R41.reuse, -0.082518599927425384521, !P3 ;  /* 0xbda8ff8329957808 */ /* 0x040fe20005800000 */
[----:B----4-:R0:W-:Y:S01]  /*6a50*/  STL.64 [R1+0x128], R72 ;  /* 0x0001284801007387 */ /* 0x0101e20000100a00 */
[----:B------:R-:W-:-:S02]  /*6a60*/  FSEL R147, R41, -0.082518599927425384521, !P2 ;  /* 0xbda8ff8329937808 */ /* 0x000fc40005000000 */
[C---:B------:R-:W-:Y:S01]  /*6a70*/  LOP3.LUT P4, RZ, R40.reuse, 0x4, RZ, 0xc0, !PT ;  /* 0x0000000428ff7812 */ /* 0x040fe2000788c0ff */
[----:B------:R0:W-:Y:S01]  /*6a80*/  STL.64 [R1+0x178], R64 ;  /* 0x0001784001007387 */ /* 0x0001e20000100a00 */
[C---:B------:R-:W-:Y:S02]  /*6a90*/  LOP3.LUT P3, RZ, R40.reuse, 0x2, RZ, 0xc0, !PT ;  /* 0x0000000228ff7812 */ /* 0x040fe4000786c0ff */
[----:B------:R-:W-:Y:S02]  /*6aa0*/  LOP3.LUT P2, RZ, R40, 0x1, RZ, 0xc0, !PT ;  /* 0x0000000128ff7812 */ /* 0x000fe4000784c0ff */
[----:B------:R-:W-:Y:S02]  /*6ab0*/  LOP3.LUT R40, R173, 0x7fffffff, RZ, 0xc0, !PT ;  /* 0x7fffffffad287812 */ /* 0x000fe400078ec0ff */
[C---:B------:R-:W-:Y:S02]  /*6ac0*/  FSEL R144, -R42.reuse, 4.2945490664224492434e-19, !P1 ;  /* 0x20fd81642a907808 */ /* 0x040fe40004800100 */
[----:B------:R-:W-:-:S02]  /*6ad0*/  FSEL R124, -R42, 4.2945490664224492434e-19, !P0 ;  /* 0x20fd81642a7c7808 */ /* 0x000fc40004000100 */
[C---:B------:R-:W-:Y:S02]  /*6ae0*/  FSEL R122, -R42.reuse, 4.2945490664224492434e-19, !P6 ;  /* 0x20fd81642a7a7808 */ /* 0x040fe40007000100 */
[----:B------:R-:W-:Y:S02]  /*6af0*/  FSEL R42, -R42, 4.2945490664224492434e-19, !P5 ;  /* 0x20fd81642a2a7808 */ /* 0x000fe40006800100 */
[C---:B------:R-:W-:Y:S02]  /*6b00*/  FSEL R123, R41.reuse, -0.082518599927425384521, !P6 ;  /* 0xbda8ff83297b7808 */ /* 0x040fe40007000000 */
[C---:B------:R-:W-:Y:S02]  /*6b10*/  FSEL R43, R41.reuse, -0.082518599927425384521, !P5 ;  /* 0xbda8ff83292b7808 */ /* 0x040fe40006800000 */
[----:B------:R-:W-:Y:S02]  /*6b20*/  ISETP.EQ.AND P5, PT, R40, 0x7ff00000, PT ;  /* 0x7ff000002800780c */ /* 0x000fe40003fa2270 */
[----:B------:R-:W-:Y:S01]  /*6b30*/  ISETP.NE.AND P6, PT, R172, RZ, PT ;  /* 0x000000ffac00720c */ /* 0x000fe20003fc5270 */
[----:B------:R-:W1:Y:S01]  /*6b40*/  F2F.F64.F32 R212, R212 ;  /* 0x000000d400d47310 */ /* 0x000e620000201800 */
[----:B------:R-:W-:Y:S01]  /*6b50*/  BSSY B1, `(.L_x_132) ;  /* 0x000002d000017945 */ /* 0x000fe20003800000 */
[----:B------:R0:W2:Y:S01]  /*6b60*/  DMUL R44, R44, R10 ;  /* 0x0000000a2c2c7228 */ /* 0x0000a20000000000 */
[----:B------:R-:W-:-:S02]  /*6b70*/  FSEL R145, R41, -0.082518599927425384521, !P1 ;  /* 0xbda8ff8329917808 */ /* 0x000fc40004800000 */
[----:B------:R-:W-:Y:S01]  /*6b80*/  FSEL R125, R41, -0.082518599927425384521, !P0 ;  /* 0xbda8ff83297d7808 */ /* 0x000fe20004000000 */
[----:B------:R0:W3:Y:S01]  /*6b90*/  DMUL R88, R46, R46 ;  /* 0x0000002e2e587228 */ /* 0x0000e20000000000 */
[----:B------:R-:W-:-:S03]  /*6ba0*/  LOP3.LUT P1, RZ, R185, 0x80000000, RZ, 0xc0, !PT ;  /* 0x80000000b9ff7812 */ /* 0x000fc6000782c0ff */
[----:B------:R0:W4:Y:S01]  /*6bb0*/  DMUL R90, R2, R2 ;  /* 0x00000002025a7228 */ /* 0x0001220000000000 */
[----:B------:R-:W-:-:S03]  /*6bc0*/  LOP3.LUT P0, RZ, R185, 0x40000000, RZ, 0xc0, !PT ;  /* 0x40000000b9ff7812 */ /* 0x000fc6000780c0ff */
[----:B------:R0:W0:-:S04]  /*6bd0*/  DMUL R92, R4, R4 ;  /* 0x00000004045c7228 */ /* 0x0000080000000000 */
        /* <DEDUP_REMOVED lines=13> */
[----:B------:R0:W0:Y:S01]  /*6cb0*/  DMUL R120, R38, R38 ;  /* 0x0000002626787228 */ /* 0x0000220000000000 */
[----:B------:R-:W-:Y:S05]  /*6cc0*/  @!P6 BRA P5, `(.L_x_133) ;  /* 0x000001300000e947 */ /* 0x000fea0002800000 */
[----:B01234-:R-:W0:-:S04]  /*6cd0*/  DMUL R64, R172, c[0x2][0x8] ;  /* 0x00800200ac407a28 */ /* 0x01fe080000000000 */
        /* <DEDUP_REMOVED lines=14> */
.L_x_135:
[----:B------:R0:W5:Y:S01]  /*6dc0*/  LDL R64, [R1] ;  /* 0x0000000001407983 */ /* 0x0001620000100800 */
[----:B------:R-:W-:Y:S02]  /*6dd0*/  IMAD.MOV.U32 R40, RZ, RZ, R74 ;  /* 0x000000ffff287224 */ /* 0x000fe400078e004a */
[----:B------:R-:W-:Y:S01]  /*6de0*/  IMAD.MOV.U32 R41, RZ, RZ, R75 ;  /* 0x000000ffff297224 */ /* 0x000fe200078e004b */
[----:B------:R-:W-:Y:S05]  /*6df0*/  BRA `(.L_x_134) ;  /* 0x0000002000007947 */ /* 0x000fea0003800000 */
.L_x_133:
[----:B-1234-:R1:W2:Y:S01]  /*6e00*/  DMUL R40, RZ, R172 ;  /* 0x000000acff287228 */ /* 0x01e2a20000000000 */
[----:B0-----:R-:W-:-:S05]  /*6e10*/  IMAD.MOV.U32 R64, RZ, RZ, RZ ;  /* 0x000000ffff407224 */ /* 0x001fca00078e00ff */
.L_x_134:
[----:B------:R-:W-:Y:S05]  /*6e20*/  BSYNC B1 ;  /* 0x0000000000017941 */ /* 0x000fea0003800000 */
.L_x_132:
[----:B-----5:R-:W-:Y:S01]  /*6e30*/  LOP3.LUT P5, R65, R64, 0x1, RZ, 0xc0, !PT ;  /* 0x0000000140417812 */ /* 0x020fe200078ac0ff */
[----:B-1----:R-:W-:Y:S01]  /*6e40*/  IMAD.MOV.U32 R72, RZ, RZ, 0x8 ;  /* 0x00000008ff487424 */ /* 0x002fe200078e00ff */
[----:B------:R-:W-:Y:S01]  /*6e50*/  DFMA R170, R88, R170, R194 ;  /* 0x000000aa58aa722b */ /* 0x000fe200000000c2 */
[----:B------:R-:W-:-:S02]  /*6e60*/  LOP3.LUT R71, R71, 0xffffffbf, RZ, 0xc0, !PT ;  /* 0xffffffbf47477812 */ /* 0x000fc400078ec0ff */
[----:B------:R-:W-:Y:S01]  /*6e70*/  IMAD.SHL.U32 R65, R65, 0x8, RZ ;  /* 0x0000000841417824 */ /* 0x000fe200078e00ff */
[----:B------:R1:W-:-:S03]  /*6e80*/  DFMA R190, R92, R166, R190 ;  /* 0x000000a65cbe722b */ /* 0x0003c600000000be */
[----:B------:R-:W-:Y:S01]  /*6e90*/  IMAD.WIDE.U32 R72, R65, R72, c[0x4][0x18] ;  /* 0x0100060041487625 */ /* 0x000fe200078e0048 */
[----:B------:R-:W-:-:S04]  /*6ea0*/  DFMA R188, R94, R164, R188 ;  /* 0x000000a45ebc722b */ /* 0x000fc800000000bc */
[----:B------:R-:W-:Y:S01]  /*6eb0*/  DFMA R182, R96, R162, R182 ;  /* 0x000000a260b6722b */ /* 0x000fe200000000b6 */
[----:B-1----:R1:W3:Y:S01]  /*6ec0*/  LDG.E.64.CONSTANT R166, [R72.64+0x8] ;  /* 0x0000080648a67981 */ /* 0x0022e2000c1e9b00 */
[----:B------:R-:W-:Y:S02]  /*6ed0*/  @P5 LOP3.LUT R71, R71, 0x40, RZ, 0xfc, !PT ;  /* 0x0000004047475812 */ /* 0x000fe400078efcff */
[----:B------:R-:W-:Y:S01]  /*6ee0*/  DFMA R192, R90, R168, R192 ;  /* 0x000000a85ac0722b */ /* 0x000fe200000000c0 */
[----:B------:R1:W5:Y:S04]  /*6ef0*/  LDG.E.64.CONSTANT R194, [R72.64+0x10] ;  /* 0x0000100648c27981 */ /* 0x000368000c1e9b00 */
[----:B------:R1:W5:Y:S04]  /*6f00*/  LDG.E.64.CONSTANT R250, [R72.64+0x18] ;  /* 0x0000180648fa7981 */ /* 0x000368000c1e9b00 */
[----:B------:R1:W4:Y:S04]  /*6f10*/  LDG.E.64.CONSTANT R78, [R72.64+0x20] ;  /* 0x00002006484e7981 */ /* 0x000328000c1e9b00 */
[----:B--2---:R1:W2:Y:S04]  /*6f20*/  LDG.E.64.CONSTANT R76, [R72.64+0x28] ;  /* 0x00002806484c7981 */ /* 0x0042a8000c1e9b00 */
[----:B-1----:R-:W2:Y:S01]  /*6f30*/  LDG.E.64.CONSTANT R72, [R72.64+0x30] ;  /* 0x0000300648487981 */ /* 0x002ea2000c1e9b00 */
[----:B------:R1:W-:-:S02]  /*6f40*/  DFMA R164, R120, R42, R210 ;  /* 0x0000002a78a4722b */ /* 0x0003c400000000d2 */
[----:B-1----:R-:W-:Y:S02]  /*6f50*/  IMAD.MOV.U32 R42, RZ, RZ, 0x79785eba ;  /* 0x79785ebaff2a7424 */ /* 0x002fe400078e00ff */
[----:B------:R-:W-:Y:S01]  /*6f60*/  IMAD.MOV.U32 R43, RZ, RZ, 0x3de5db65 ;  /* 0x3de5db65ff2b7424 */ /* 0x000fe200078e00ff */
[----:B------:R-:W-:Y:S02]  /*6f70*/  DFMA R162, R118, R122, R208 ;  /* 0x0000007a76a2722b */ /* 0x000fe400000000d0 */
[----:B------:R-:W-:Y:S02]  /*6f80*/  FSEL R42, -R42, 4.2945490664224492434e-19, !P5 ;  /* 0x20fd81642a2a7808 */ /* 0x000fe40006800100 */
[----:B------:R-:W-:Y:S01]  /*6f90*/  FSEL R43, R43, -0.082518599927425384521, !P5 ;  /* 0xbda8ff832b2b7808 */ /* 0x000fe20006800000 */
[----:B0-----:R-:W3:Y:S01]  /*6fa0*/  DMUL R122, R40, R40 ;  /* 0x00000028287a7228 */ /* 0x001ee20000000000 */
[----:B------:R-:W-:Y:S01]  /*6fb0*/  ISETP.NE.AND P6, PT, R44, RZ, PT ;  /* 0x000000ff2c00720c */ /* 0x000fe20003fc5270 */
[----:B------:R-:W-:Y:S02]  /*6fc0*/  BSSY B1, `(.L_x_136) ;  /* 0x0000028000017945 */ /* 0x000fe40003800000 */
[----:B------:R-:W0:-:S04]  /*6fd0*/  DFMA R168, R106, R152, R196 ;  /* 0x000000986aa8722b */ /* 0x000e0800000000c4 */
[----:B------:R-:W1:-:S04]  /*6fe0*/  DFMA R180, R98, R160, R180 ;  /* 0x000000a062b4722b */ /* 0x000e4800000000b4 */
[----:B------:R-:W0:-:S04]  /*6ff0*/  DFMA R178, R100, R158, R178 ;  /* 0x0000009e64b2722b */ /* 0x000e0800000000b2 */
[----:B------:R-:W0:-:S04]  /*7000*/  DFMA R176, R102, R156, R176 ;  /* 0x0000009c66b0722b */ /* 0x000e0800000000b0 */
[----:B------:R-:W0:-:S04]  /*7010*/  DFMA R174, R104, R154, R174 ;  /* 0x0000009a68ae722b */ /* 0x000e0800000000ae */
[----:B------:R-:W0:-:S04]  /*7020*/  DFMA R150, R108, R150, R198 ;  /* 0x000000966c96722b */ /* 0x000e0800000000c6 */
[----:B------:R-:W0:-:S04]  /*7030*/  DFMA R148, R110, R148, R200 ;  /* 0x000000946e94722b */ /* 0x000e0800000000c8 */
[----:B------:R-:W0:-:S04]  /*7040*/  DFMA R146, R112, R146, R202 ;  /* 0x000000927092722b */ /* 0x000e0800000000ca */
[----:B------:R-:W0:-:S04]  /*7050*/  DFMA R144, R114, R144, R204 ;  /* 0x000000907290722b */ /* 0x000e0800000000cc */
[----:B------:R-:W0:-:S04]  /*7060*/  DFMA R124, R116, R124, R206 ;  /* 0x0000007c747c722b */ /* 0x000e0800000000ce */
[----:B------:R-:W0:-:S04]  /*7070*/  DMUL R152, R212, R14 ;  /* 0x0000000ed4987228 */ /* 0x000e080000000000 */
[----:B---3--:R3:W0:Y:S02]  /*7080*/  DFMA R166, R122, R42, R166 ;  /* 0x0000002a7aa6722b */ /* 0x00862400000000a6 */
[----:B---3--:R-:W-:-:S04]  /*7090*/  LOP3.LUT R42, R45, 0x7fffffff, RZ, 0xc0, !PT ;  /* 0x7fffffff2d2a7812 */ /* 0x008fc800078ec0ff */
[----:B------:R-:W-:Y:S01]  /*70a0*/  ISETP.EQ.AND P5, PT, R42, 0x7ff00000, PT ;  /* 0x7ff000002a00780c */ /* 0x000fe20003fa2270 */
[----:B----4-:R3:W-:Y:S04]  /*70b0*/  STL.64 [R1+0x80], R78 ;  /* 0x0000804e01007387 */ /* 0x0107e80000100a00 */
[----:B--2---:R3:W-:Y:S04]  /*70c0*/  STL.64 [R1+0xc8], R76 ;  /* 0x0000c84c01007387 */ /* 0x0047e80000100a00 */
[----:B------:R3:W-:Y:S04]  /*70d0*/  STL.64 [R1+0x148], R72 ;  /* 0x0001484801007387 */ /* 0x0007e80000100a00 */
[----:B------:R-:W-:Y:S05]  /*70e0*/  @!P6 BRA P5, `(.L_x_137) ;  /* 0x000001300000e947 */ /* 0x000fea0002800000 */
[----:B01----:R-:W0:-:S04]  /*70f0*/  DMUL R42, R44, c[0x2][0x8] ;  /* 0x008002002c2a7a28 */ /* 0x003e080000000000 */
[----:B------:R-:W-:Y:S02]  /*7100*/  DSETP.GE.AND P5, PT, |R44|, 2.14748364800000000000e+09, PT ;  /* 0x41e000002c00742a */ /* 0x000fe40003fa6200 */
[----:B0-----:R-:W0:Y:S08]  /*7110*/  F2I.F64 R65, R42 ;  /* 0x0000002a00417311 */ /* 0x001e300000301100 */
[----:B0--3--:R-:W0:Y:S01]  /*7120*/  I2F.F64 R72, R65 ;  /* 0x0000004100487312 */ /* 0x009e220000201c00 */
        /* <DEDUP_REMOVED lines=11> */
.L_x_139:
[----:B------:R0:W5:Y:S01]  /*71e0*/  LDL R65, [R1] ;  /* 0x0000000001417983 */ /* 0x0001620000100800 */
[----:B------:R-:W-:Y:S02]  /*71f0*/  IMAD.MOV.U32 R42, RZ, RZ, R74 ;  /* 0x000000ffff2a7224 */ /* 0x000fe400078e004a */
[----:B------:R-:W-:Y:S01]  /*7200*/  IMAD.MOV.U32 R43, RZ, RZ, R75 ;  /* 0x000000ffff2b7224 */ /* 0x000fe200078e004b */
[----:B------:R-:W-:Y:S05]  /*7210*/  BRA `(.L_x_138) ;  /* 0x0000002000007947 */ /* 0x000fea0003800000 */
.L_x_137:
[----:B01----:R0:W1:Y:S01]  /*7220*/  DMUL R42, RZ, R44 ;  /* 0x0000002cff2a7228 */ /* 0x0030620000000000 */
[----:B------:R-:W-:-:S05]  /*7230*/  IMAD.MOV.U32 R65, RZ, RZ, RZ ;  /* 0x000000ffff417224 */ /* 0x000fca00078e00ff */
.L_x_138:
[----:B------:R-:W-:Y:S05]  /*7240*/  BSYNC B1 ;  /* 0x0000000000017941 */ /* 0x000fea0003800000 */
.L_x_136:
[----:B0----5:R-:W-:Y:S01]  /*7250*/  LOP3.LUT P5, R44, R65, 0x1, RZ, 0xc0, !PT ;  /* 0x00000001412c7812 */ /* 0x021fe200078ac0ff */
[----:B------:R-:W-:Y:S01]  /*7260*/  IMAD.MOV.U32 R74, RZ, RZ, 0x8 ;  /* 0x00000008ff4a7424 */ /* 0x000fe200078e00ff */
[----:B------:R0:W-:Y:S01]  /*7270*/  DFMA R156, R92, R190, R218 ;  /* 0x000000be5c9c722b */ /* 0x0001e200000000da */
[----:B------:R-:W-:-:S02]  /*7280*/  LOP3.LUT R71, R71, 0xffffffdf, RZ, 0xc0, !PT ;  /* 0xffffffdf47477812 */ /* 0x000fc400078ec0ff */
[----:B------:R-:W-:Y:S01]  /*7290*/  IMAD.SHL.U32 R44, R44, 0x8, RZ ;  /* 0x000000082c2c7824 */ /* 0x000fe200078e00ff */
[----:B------:R-:W-:-:S03]  /*72a0*/  DFMA R158, R94, R188, R220 ;  /* 0x000000bc5e9e722b */ /* 0x000fc600000000dc */
[----:B------:R-:W-:Y:S01]  /*72b0*/  IMAD.WIDE.U32 R74, R44, R74, c[0x4][0x18] ;  /* 0x010006002c4a7625 */ /* 0x000fe200078e004a */
[----:B------:R-:W-:-:S03]  /*72c0*/  DFMA R160, R96, R182, R222 ;  /* 0x000000b660a0722b */ /* 0x000fc600000000de */
[----:B------:R-:W-:Y:S01]  /*72d0*/  IMAD.MOV.U32 R68, RZ, RZ, 0x3de5db65 ;  /* 0x3de5db65ff447424 */ /* 0x000fe200078e00ff */
[----:B-1-3--:R1:W2:Y:S01]  /*72e0*/  LDG.E.64.CONSTANT R72, [R74.64+0x8] ;  /* 0x000008064a487981 */ /* 0x00a2a2000c1e9b00 */
[----:B------:R-:W-:Y:S01]  /*72f0*/  DFMA R166, R122, R166, R194 ;  /* 0x000000a67aa6722b */ /* 0x000fe200000000c2 */
[----:B------:R-:W-:Y:S02]  /*7300*/  @P5 LOP3.LUT R71, R71, 0x20, RZ, 0xfc, !PT ;  /* 0x0000002047475812 */ /* 0x000fe400078efcff */
[----:B------:R1:W3:Y:S01]  /*7310*/  LDG.E.64.CONSTANT R44, [R74.64+0x10] ;  /* 0x000010064a2c7981 */ /* 0x0002e2000c1e9b00 */
[----:B------:R-:W-:-:S03]  /*7320*/  DFMA R188, R102, R176, R228 ;  /* 0x000000b066bc722b */ /* 0x000fc600000000e4 */
[----:B------:R1:W5:Y:S01]  /*7330*/  LDG.E.64.CONSTANT R196, [R74.64+0x18] ;  /* 0x000018064ac47981 */ /* 0x000362000c1e9b00 */
[----:B------:R-:W-:-:S03]  /*7340*/  DFMA R154, R90, R192, R214 ;  /* 0x000000c05a9a722b */ /* 0x000fc600000000d6 */
[----:B------:R1:W5:Y:S01]  /*7350*/  LDG.E.64.CONSTANT R200, [R74.64+0x20] ;  /* 0x000020064ac87981 */ /* 0x000362000c1e9b00 */
[----:B------:R-:W-:-:S03]  /*7360*/  DFMA R216, R88, R170, R216 ;  /* 0x000000aa58d8722b */ /* 0x000fc600000000d8 */
[----:B------:R1:W5:Y:S04]  /*7370*/  LDG.E.64.CONSTANT R210, [R74.64+0x28] ;  /* 0x000028064ad27981 */ /* 0x000368000c1e9b00 */
[----:B0-----:R1:W5:Y:S01]  /*7380*/  LDG.E.64.CONSTANT R218, [R74.64+0x30] ;  /* 0x000030064ada7981 */ /* 0x001362000c1e9b00 */
[----:B------:R-:W-:-:S04]  /*7390*/  DFMA R176, R110, R148, R236 ;  /* 0x000000946eb0722b */ /* 0x000fc800000000ec */
[----:B------:R-:W-:Y:S01]  /*73a0*/  DFMA R148, R116, R124, R242 ;  /* 0x0000007c7494722b */ /* 0x000fe200000000f2 */
[----:B-1----:R-:W-:Y:S01]  /*73b0*/  IMAD.MOV.U32 R74, RZ, RZ, 0x79785eba ;  /* 0x79785ebaff4a7424 */ /* 0x002fe200078e00ff */
[----:B------:R-:W-:Y:S02]  /*73c0*/  FSEL R75, R68, -0.082518599927425384521, !P5 ;  /* 0xbda8ff83444b7808 */ /* 0x000fe40006800000 */
[----:B------:R-:W2:Y:S02]  /*73d0*/  DMUL R124, R42, R42 ;  /* 0x0000002a2a7c7228 */ /* 0x000ea40000000000 */
[----:B------:R-:W-:Y:S02]  /*73e0*/  FSEL R74, -R74, 4.2945490664224492434e-19, !P5 ;  /* 0x20fd81644a4a7808 */ /* 0x000fe40006800100 */
[----:B------:R-:W-:Y:S01]  /*73f0*/  ISETP.NE.AND P6, PT, R152, RZ, PT ;  /* 0x000000ff9800720c */ /* 0x000fe20003fc5270 */
[----:B------:R-:W-:Y:S01]  /*7400*/  DFMA R182, R104, R174, R230 ;  /* 0x000000ae68b6722b */ /* 0x000fe200000000e6 */
[----:B------:R-:W-:Y:S03]  /*7410*/  BSSY B1, `(.L_x_140) ;  /* 0x0000023000017945 */ /* 0x000fe60003800000 */
[----:B------:R-:W-:-:S04]  /*7420*/  DFMA R192, R98, R180, R224 ;  /* 0x000000b462c0722b */ /* 0x000fc800000000e0 */
[----:B------:R-:W-:-:S04]  /*7430*/  DFMA R190, R100, R178, R226 ;  /* 0x000000b264be722b */ /* 0x000fc800000000e2 */
[----:B------:R-:W-:-:S04]  /*7440*/  DFMA R174, R112, R146, R238 ;  /* 0x0000009270ae722b */ /* 0x000fc800000000ee */
[----:B------:R-:W-:-:S04]  /*7450*/  DFMA R172, R114, R144, R240 ;  /* 0x0000009072ac722b */ /* 0x000fc800000000f0 */
[----:B------:R-:W-:-:S04]  /*7460*/  DFMA R180, R106, R168, R232 ;  /* 0x000000a86ab4722b */ /* 0x000fc800000000e8 */
[----:B------:R-:W-:-:S04]  /*7470*/  DFMA R178, R108, R150, R234 ;  /* 0x000000966cb2722b */ /* 0x000fc800000000ea */
[----:B------:R-:W-:-:S04]  /*7480*/  DFMA R144, R118, R162, R244 ;  /* 0x000000a27690722b */ /* 0x000fc800000000f4 */
[----:B------:R-:W-:-:S04]  /*7490*/  DFMA R146, R120, R164, R246 ;  /* 0x000000a47892722b */ /* 0x000fc800000000f6 */
[----:B--2---:R-:W3:-:S06]  /*74a0*/  DFMA R72, R124, R74, R72 ;  /* 0x0000004a7c48722b */ /* 0x004ecc0000000048 */
[----:B---3--:R0:W1:Y:S02]  /*74b0*/  DFMA R194, R124, R72, R44 ;  /* 0x000000487cc2722b */ /* 0x008064000000002c */
[----:B0-----:R-:W-:-:S04]  /*74c0*/  LOP3.LUT R44, R153, 0x7fffffff, RZ, 0xc0, !PT ;  /* 0x7fffffff992c7812 */ /* 0x001fc800078ec0ff */
[----:B------:R-:W-:-:S13]  /*74d0*/  ISETP.EQ.AND P5, PT, R44, 0x7ff00000, PT ;  /* 0x7ff000002c00780c */ /* 0x000fda0003fa2270 */
[----:B------:R-:W-:Y:S05]  /*74e0*/  @!P6 BRA P5, `(.L_x_141) ;  /* 0x000001300000e947 */ /* 0x000fea0002800000 */
[----:B-1----:R-:W0:-:S04]  /*74f0*/  DMUL R44, R152, c[0x2][0x8] ;  /* 0x00800200982c7a28 */ /* 0x002e080000000000 */
        /* <DEDUP_REMOVED lines=14> */
.L_x_143:
[----:B------:R0:W5:Y:S01]  /*75e0*/  LDL R68, [R1] ;  /* 0x0000000001447983 */ /* 0x0001620000100800 */
[----:B------:R-:W-:Y:S02]  /*75f0*/  IMAD.MOV.U32 R44, RZ, RZ, R74 ;  /* 0x000000ffff2c7224 */ /* 0x000fe400078e004a */
[----:B------:R-:W-:Y:S01]  /*7600*/  IMAD.MOV.U32 R45, RZ, RZ, R75 ;  /* 0x000000ffff2d7224 */ /* 0x000fe200078e004b */
[----:B------:R-:W-:Y:S05]  /*7610*/  BRA `(.L_x_142) ;  /* 0x0000002000007947 */ /* 0x000fea0003800000 */
.L_x_141:
[----:B-1----:R0:W1:Y:S01]  /*7620*/  DMUL R44, RZ, R152 ;  /* 0x00000098ff2c7228 */ /* 0x0020620000000000 */
[----:B------:R-:W-:-:S05]  /*7630*/  IMAD.MOV.U32 R68, RZ, RZ, RZ ;  /* 0x000000ffff447224 */ /* 0x000fca00078e00ff */
.L_x_142:
[----:B------:R-:W-:Y:S05]  /*7640*/  BSYNC B1 ;  /* 0x0000000000017941 */ /* 0x000fea0003800000 */
.L_x_140:
[----:B------:R-:W-:Y:S01]  /*7650*/  LOP3.LUT P5, RZ, R71, 0x2, RZ, 0xc0, !PT ;  /* 0x0000000247ff7812 */ /* 0x000fe200078ac0ff */
[----:B------:R-:W2:Y:S03]  /*7660*/  LDL.LU.64 R208, [R1+0x30] ;  /* 0x0000300001d07983 */ /* 0x000ea60000300a00 */
[----:B------:R-:W-:Y:S01]  /*7670*/  ISETP.GT.AND P5, PT, R184, 0x2, !P5 ;  /* 0x00000002b800780c */ /* 0x000fe20006fa4270 */
[----:B------:R-:W-:Y:S01]  /*7680*/  CS2R R78, SRZ ;  /* 0x00000000004e7805 */ /* 0x000fe2000001ff00 */
[----:B------:R-:W3:Y:S04]  /*7690*/  LDL.LU.64 R84, [R1+0x40] ;  /* 0x0000400001547983 */ /* 0x000ee80000300a00 */
[----:B------:R-:W4:Y:S04]  /*76a0*/  LDL.LU.64 R206, [R1+0x38] ;  /* 0x0000380001ce7983 */ /* 0x000f280000300a00 */
[----:B------:R-:W4:Y:S04]  /*76b0*/  LDL.LU.64 R82, [R1+0x68] ;  /* 0x0000680001527983 */ /* 0x000f280000300a00 */
[----:B------:R3:W4:Y:S01]  /*76c0*/  @P5 LDG.E.EL R79, [R142.64+0x8] ;  /* 0x000008068e4f5981 */ /* 0x000722000c2e1900 */
[----:B------:R-:W-:-:S03]  /*76d0*/  ISETP.GT.AND P5, PT, R187, 0x2, PT ;  /* 0x00000002bb00780c */ /* 0x000fc60003fa4270 */
[----:B------:R-:W4:Y:S01]  /*76e0*/  LDL.LU.64 R170, [R1+0x48] ;  /* 0x0000480001aa7983 */ /* 0x000f220000300a00 */
[----:B------:R-:W-:Y:S01]  /*76f0*/  ISETP.LT.AND P6, PT, R186, 0x100, P5 ;  /* 0x00000100ba00780c */ /* 0x000fe20002fc1270 */
[----:B------:R-:W-:Y:S02]  /*7700*/  CS2R R74, SRZ ;  /* 0x00000000004a7805 */ /* 0x000fe4000001ff00 */
[----:B------:R-:W4:Y:S04]  /*7710*/  LDL.LU.64 R220, [R1+0x88] ;  /* 0x0000880001dc7983 */ /* 0x000f280000300a00 */
[----:B------:R-:W4:Y:S04]  /*7720*/  LDL.LU.64 R204, [R1+0x78] ;  /* 0x0000780001cc7983 */ /* 0x000f280000300a00 */
[----:B------:R-:W4:Y:S04]  /*7730*/  LDL.LU.64 R168, [R1+0x50] ;  /* 0x0000500001a87983 */ /* 0x000f280000300a00 */
[----:B------:R3:W4:Y:S01]  /*7740*/  @P6 LDG.E.EL R78, [R142.64+0x8] ;  /* 0x000008068e4e6981 */ /* 0x000722000c2e1900 */
[----:B------:R-:W-:-:S03]  /*7750*/  ISETP.GT.AND P6, PT, R184, 0x2, !P2 ;  /* 0x00000002b800780c */ /* 0x000fc600057c4270 */
[----:B------:R-:W4:Y:S04]  /*7760*/  LDL.LU.64 R162, [R1+0x58] ;  /* 0x0000580001a27983 */ /* 0x000f280000300a00 */
[----:B------:R-:W4:Y:S04]  /*7770*/  LDL.LU.64 R150, [R1+0x60] ;  /* 0x0000600001967983 */ /* 0x000f280000300a00 */
[----:B0-----:R-:W4:Y:S04]  /*7780*/  LDL.LU.64 R152, [R1+0xa0] ;  /* 0x0000a00001987983 */ /* 0x001f280000300a00 */
[----:B------:R-:W4:Y:S01]  /*7790*/  @P6 LDG.E.EL R75, [R140.64+0x8] ;  /* 0x000008068c4b6981 */ /* 0x000f22000c2e1900 */
[----:B------:R-:W-:Y:S01]  /*77a0*/  ISETP.GT.AND P6, PT, R187, 0x2, !P2 ;  /* 0x00000002bb00780c */ /* 0x000fe200057c4270 */
[----:B-1----:R-:W-:-:S02]  /*77b0*/  CS2R R72, SRZ ;  /* 0x0000000000487805 */ /* 0x002fc4000001ff00 */
[----:B------:R-:W4:Y:S04]  /*77c0*/  LDL.LU.64 R164, [R1+0xb0] ;  /* 0x0000b00001a47983 */ /* 0x000f280000300a00 */
[----:B------:R-:W4:Y:S04]  /*77d0*/  LDL.LU.64 R226, [R1+0xa8] ;  /* 0x0000a80001e27983 */ /* 0x000f280000300a00 */
[----:B------:R-:W4:Y:S04]  /*77e0*/  LDL.LU.64 R224, [R1+0x90] ;  /* 0x0000900001e07983 */ /* 0x000f280000300a00 */
[----:B------:R-:W4:Y:S01]  /*77f0*/  @P6 LDG.E.EL R74, [R140.64+0x8] ;  /* 0x000008068c4a6981 */ /* 0x000f22000c2e1900 */
[----:B------:R-:W-:-:S02]  /*7800*/  ISETP.GT.AND P6, PT, R184, 0x2, !P1 ;  /* 0x00000002b800780c */ /* 0x000fc40004fc4270 */
[----:B------:R-:W-:Y:S01]  /*7810*/  LOP3.LUT R71, R71, 0x7fffffff, RZ, 0xc0, !PT ;  /* 0x7fffffff47477812 */ /* 0x000fe200078ec0ff */
[----:B------:R-:W-:Y:S01]  /*7820*/  CS2R R198, SRZ ;  /* 0x0000000000c67805 */ /* 0x000fe2000001ff00 */
[----:B------:R-:W4:Y:S04]  /*7830*/  LDL.LU.64 R222, [R1+0x98] ;  /* 0x0000980001de7983 */ /* 0x000f280000300a00 */
[----:B------:R-:W4:Y:S05]  /*7840*/  LDL.LU.64 R128, [R1+0x70] ;  /* 0x0000700001807983 */ /* 0x000f2a0000300a00 */
[----:B------:R4:W4:Y:S01]  /*7850*/  @P6 LDG.E.EL R72, [R138.64+0x8] ;  /* 0x000008068a486981 */ /* 0x000922000c2e1900 */
[----:B------:R-:W-:-:S02]  /*7860*/  ISETP.GT.AND P6, PT, R187, 0x2, !P1 ;  /* 0x00000002bb00780c */ /* 0x000fc40004fc4270 */
[----:B------:R-:W-:-:S04]  /*7870*/  @P4 LOP3.LUT R71, R71, 0x80000000, RZ, 0xfc, !PT ;  /* 0x8000000047474812 */ /* 0x000fc800078efcff */
[----:B------:R-:W-:-:S04]  /*7880*/  LOP3.LUT R71, R71, 0xbfffffff, RZ, 0xc0, !PT ;  /* 0xbfffffff47477812 */ /* 0x000fc800078ec0ff */
[----:B------:R-:W-:-:S03]  /*7890*/  @P3 LOP3.LUT R71, R71, 0x40000000, RZ, 0xfc, !PT ;  /* 0x4000000047473812 */ /* 0x000fc600078efcff */
[----:B------:R4:W5:Y:S01]  /*78a0*/  @P6 LDG.E.EL R199, [R138.64+0x8] ;  /* 0x000008068ac76981 */ /* 0x000962000c2e1900 */
[----:B------:R-:W-:Y:S01]  /*78b0*/  ISETP.GT.AND P6, PT, R184, 0x2, !P0 ;  /* 0x00000002b800780c */ /* 0x000fe200047c4270 */
[----:B------:R-:W-:Y:S01]  /*78c0*/  CS2R R214, SRZ ;  /* 0x0000000000d67805 */ /* 0x000fe2000001ff00 */
[----:B------:R-:W-:Y:S02]  /*78d0*/  LOP3.LUT P4, RZ, R71, 0x4, RZ, 0xc0, !PT ;  /* 0x0000000447ff7812 */ /* 0x000fe4000788c0ff */
[----:B------:R-:W-:-:S09]  /*78e0*/  LOP3.LUT R185, R185, 0xfffffffe, RZ, 0xc0, !PT ;  /* 0xfffffffeb9b97812 */ /* 0x000fd200078ec0ff */
[----:B------:R0:W5:Y:S01]  /*78f0*/  @P6 LDG.E.EL R214, [R136.64+0x8] ;  /* 0x0000080688d66981 */ /* 0x000162000c2e1900 */
[----:B------:R-:W-:Y:S02]  /*7900*/  ISETP.GT.AND P6, PT, R187, 0x2, !P0 ;  /* 0x00000002bb00780c */ /* 0x000fe400047c4270 */
[----:B------:R-:W-:Y:S02]  /*7910*/  @P4 LOP3.LUT R185, R185, 0x1, RZ, 0xfc, !PT ;  /* 0x00000001b9b94812 */ /* 0x000fe400078efcff */
[----:B------:R-:W-:-:S04]  /*7920*/  LOP3.LUT P4, RZ, R71, 0x1, RZ, 0xc0, !PT ;  /* 0x0000000147ff7812 */ /* 0x000fc8000788c0ff */
[----:B------:R-:W-:Y:S01]  /*7930*/  ISETP.GT.AND P4, PT, R184, 0x2, P4 ;  /* 0x00000002b800780c */ /* 0x000fe20002784270 */
[----:B------:R-:W-:-:S04]  /*7940*/  CS2R R76, SRZ ;  /* 0x00000000004c7805 */ /* 0x000fc8000001ff00 */
[----:B------:R0:W5:Y:S01]  /*7950*/  @P6 LDG.E.EL R215, [R136.64+0x8] ;  /* 0x0000080688d76981 */ /* 0x000162000c2e1900 */
[----:B------:R-:W-:-:S07]  /*7960*/  ISETP.GT.AND P6, PT, R186, 0xff, P5 ;  /* 0x000000ffba00780c */ /* 0x000fce0002fc4270 */
[----:B------:R-:W4:Y:S01]  /*7970*/  @P4 LDG.E.EL R76, [R134.64+-0xbf8] ;  /* 0xfff40806864c4981 */ /* 0x000f22000c2e1900 */
[----:B------:R-:W-:-:S05]  /*7980*/  LOP3.LUT P4, RZ, R185, 0x1, RZ, 0xc0, !PT ;  /* 0x00000001b9ff7812 */ /* 0x000fca000788c0ff */
[----:B------:R-:W4:Y:S01]  /*7990*/  @P6 LDG.E.EL R77, [R134.64+-0xbf8] ;  /* 0xfff40806864d6981 */ /* 0x000f22000c2e1900 */
[----:B------:R-:W-:Y:S01]  /*79a0*/  ISETP.GT.AND P6, PT, R184, 0x2, P4 ;  /* 0x00000002b800780c */ /* 0x000fe200027c4270 */
[----:B------:R-:W-:-:S12]  /*79b0*/  CS2R R80, SRZ ;  /* 0x0000000000507805 */ /* 0x000fd8000001ff00 */
[----:B------:R-:W4:Y:S01]  /*79c0*/  @P6 LDG.E.EL R81, [R132.64+-0xbf8] ;  /* 0xfff4080684516981 */ /* 0x000f22000c2e1900 */
[----:B------:R-:W-:-:S13]  /*79d0*/  ISETP.GT.AND P6, PT, R187, 0x2, P4 ;  /* 0x00000002bb00780c */ /* 0x000fda00027c4270 */
[----:B------:R-:W4:Y:S01]  /*79e0*/  @P6 LDG.E.EL R80, [R132.64+-0xbf8] ;  /* 0xfff4080684506981 */ /* 0x000f22000c2e1900 */
[----:B------:R-:W-:-:S04]  /*79f0*/  LOP3.LUT P3, RZ, R71, 0x8, RZ, 0xc0, !PT ;  /* 0x0000000847ff7812 */ /* 0x000fc8000786c0ff */
[----:B------:R-:W-:-:S13]  /*7a00*/  ISETP.GT.AND P6, PT, R184, 0x2, P3 ;  /* 0x00000002b800780c */ /* 0x000fda0001fc4270 */
[----:B------:R1:W4:Y:S01]  /*7a10*/  @P6 LDG.E.EL R73, [R130.64+-0xbf8] ;  /* 0xfff4080682496981 */ /* 0x000322000c2e1900 */
[----:B------:R-:W-:-:S13]  /*7a20*/  ISETP.GT.AND P6, PT, R187, 0x2, P3 ;  /* 0x00000002bb00780c */ /* 0x000fda0001fc4270 */
[----:B------:R1:W5:Y:S01]  /*7a30*/  @P6 LDG.E.EL R198, [R130.64+-0xbf8] ;  /* 0xfff4080682c66981 */ /* 0x000362000c2e1900 */
[----:B------:R-:W-:-:S04]  /*7a40*/  LOP3.LUT P6, RZ, R71, 0x10, RZ, 0xc0, !PT ;  /* 0x0000001047ff7812 */ /* 0x000fc800078cc0ff */
[----:B------:R-:W-:Y:S02]  /*7a50*/  ISETP.GT.AND P3, PT, R184, 0x2, P6 ;  /* 0x00000002b800780c */ /* 0x000fe40003764270 */
[----:B------:R-:W-:Y:S01]  /*7a60*/  ISETP.GT.AND P6, PT, R187, 0x2, P6 ;  /* 0x00000002bb00780c */ /* 0x000fe200037c4270 */
[----:B------:R-:W-:Y:S01]  /*7a70*/  CS2R R212, SRZ ;  /* 0x0000000000d47805 */ /* 0x000fe2000001ff00 */
[----:B--2---:R2:W-:-:S11]  /*7a80*/  DFMA R154, R90, R154, R208 ;  /* 0x0000009a5a9a722b */ /* 0x0045d600000000d0 */
[----:B------:R0:W5:Y:S01]  /*7a90*/  @P6 LDG.E.EL R213, [R126.64+-0xbf8] ;  /* 0xfff408067ed56981 */ /* 0x000162000c2e1900 */
[----:B------:R-:W-:Y:S01]  /*7aa0*/  LOP3.LUT P6, RZ, R71, 0x2, RZ, 0xc0, !PT ;  /* 0x0000000247ff7812 */ /* 0x000fe200078cc0ff */
[----:B--2---:R-:W-:Y:S01]  /*7ab0*/  IMAD.MOV.U32 R208, RZ, RZ, 0x8 ;  /* 0x00000008ffd07424 */ /* 0x004fe200078e00ff */
[----:B---3--:R2:W-:Y:S01]  /*7ac0*/  DFMA R142, R94, R158, R84 ;  /* 0x0000009e5e8e722b */ /* 0x0085e20000000054 */
[----:B------:R0:W5:Y:S04]  /*7ad0*/  @P3 LDG.E.EL R212, [R126.64+-0xbf8] ;  /* 0xfff408067ed43981 */ /* 0x000168000c2e1900 */
[----:B--2---:R-:W2:Y:S01]  /*7ae0*/  LDL.LU.64 R84, [R1+0xd0] ;  /* 0x0000d00001547983 */ /* 0x004ea20000300a00 */
[----:B----4-:R3:W-:Y:S01]  /*7af0*/  DFMA R138, R92, R156, R206 ;  /* 0x0000009c5c8a722b */ /* 0x0107e200000000ce */
[----:B------:R-:W-:-:S02]  /*7b00*/  SEL R79, R79, R76, !P6 ;  /* 0x0000004c4f4f7207 */ /* 0x000fc40007000000 */
[----:B------:R-:W-:Y:S02]  /*7b10*/  SEL R78, R78, R77, !P6 ;  /* 0x0000004d4e4e7207 */ /* 0x000fe40007000000 */
[----:B------:R-:W-:Y:S02]  /*7b20*/  SEL R202, R74, R80, !P2 ;  /* 0x000000504aca7207 */ /* 0x000fe40005000000 */
[----:B-----5:R-:W-:-:S05]  /*7b30*/  LOP3.LUT P6, R74, R68, 0x1, RZ, 0xc0, !PT ;  /* 0x00000001444a7812 */ /* 0x020fca00078cc0ff */
[----:B------:R-:W-:-:S04]  /*7b40*/  IMAD.SHL.U32 R74, R74, 0x8, RZ ;  /* 0x000000084a4a7824 */ /* 0x000fc800078e00ff */
[----:B------:R-:W-:-:S05]  /*7b50*/  IMAD.WIDE.U32 R208, R74, R208, c[0x4][0x18] ;  /* 0x010006004ad07625 */ /* 0x000fca00078e00d0 */
[----:B------:R4:W2:Y:S01]  /*7b60*/  LDG.E.64.CONSTANT R76, [R208.64+0x8] ;  /* 0x00000806d04c7981 */ /* 0x0008a2000c1e9b00 */
[----:B------:R-:W-:-:S03]  /*7b70*/  SEL R132, R75, R81, !P2 ;  /* 0x000000514b847207 */ /* 0x000fc60005000000 */
[----:B------:R4:W2:Y:S04]  /*7b80*/  LDG.E.64.CONSTANT R74, [R208.64+0x10] ;  /* 0x00001006d04a7981 */ /* 0x0008a8000c1e9b00 */
[----:B------:R4:W2:Y:S04]  /*7b90*/  LDG.E.64.CONSTANT R158, [R208.64+0x18] ;  /* 0x00001806d09e7981 */ /* 0x0008a8000c1e9b00 */
[----:B------:R4:W5:Y:S04]  /*7ba0*/  LDG.E.64.CONSTANT R186, [R208.64+0x20] ;  /* 0x00002006d0ba7981 */ /* 0x000968000c1e9b00 */
[----:B---3--:R4:W5:Y:S04]  /*7bb0*/  LDG.E.64.CONSTANT R206, [R208.64+0x28] ;  /* 0x00002806d0ce7981 */ /* 0x008968000c1e9b00 */
[----:B----4-:R-:W5:Y:S01]  /*7bc0*/  LDG.E.64.CONSTANT R208, [R208.64+0x30] ;  /* 0x00003006d0d07981 */ /* 0x010f62000c1e9b00 */
[----:B------:R3:W-:Y:S01]  /*7bd0*/  F2F.F64.F32 R80, R79 ;  /* 0x0000004f00507310 */ /* 0x0007e20000201800 */
[----:B------:R4:W-:-:S02]  /*7be0*/  DFMA R146, R120, R146, R82 ;  /* 0x000000927892722b */ /* 0x0009c40000000052 */
[----:B----4-:R-:W-:Y:S02]  /*7bf0*/  IMAD.MOV.U32 R82, RZ, RZ, 0x79785eba ;  /* 0x79785ebaff527424 */ /* 0x010fe400078e00ff */
[----:B---3--:R-:W-:-:S03]  /*7c00*/  IMAD.MOV.U32 R79, RZ, RZ, 0x3de5db65 ;  /* 0x3de5db65ff4f7424 */ /* 0x008fc600078e00ff */
[----:B------:R-:W-:Y:S01]  /*7c10*/  FSEL R82, -R82, 4.2945490664224492434e-19, !P6 ;  /* 0x20fd816452527808 */ /* 0x000fe20007000100 */
[----:B0-----:R-:W2:Y:S01]  /*7c20*/  DMUL R126, R44, R44 ;  /* 0x0000002c2c7e7228 */ /* 0x001ea20000000000 */
[----:B------:R-:W-:Y:S02]  /*7c30*/  LOP3.LUT P4, RZ, R71, 0x80000000, RZ, 0xc0, !PT ;  /* 0x8000000047ff7812 */ /* 0x000fe4000788c0ff */
[----:B------:R-:W-:Y:S02]  /*7c40*/  FSEL R83, R79, -0.082518599927425384521, !P6 ;  /* 0xbda8ff834f537808 */ /* 0x000fe40007000000 */
[----:B------:R-:W0:Y:S01]  /*7c50*/  F2F.F64.F32 R78, R78 ;  /* 0x0000004e004e7310 */ /* 0x000e220000201800 */
[C---:B------:R-:W-:Y:S02]  /*7c60*/  LOP3.LUT P3, RZ, R71.reuse, 0x40000000, RZ, 0xc0, !PT ;  /* 0x4000000047ff7812 */ /* 0x040fe4000786c0ff */
[----:B------:R-:W-:-:S04]  /*7c70*/  LOP3.LUT R71, R71, 0xffffffef, RZ, 0xc0, !PT ;  /* 0xffffffef47477812 */ /* 0x000fc800078ec0ff */
[----:B------:R-:W-:Y:S02]  /*7c80*/  @P6 LOP3.LUT R71, R71, 0x10, RZ, 0xfc, !PT ;  /* 0x0000001047476812 */ /* 0x000fe400078efcff */
[----:B------:R-:W-:Y:S02]  /*7c90*/  ISETP.GT.AND P6, PT, R184, 0x2, PT ;  /* 0x00000002b800780c */ /* 0x000fe40003fc4270 */
[----:B------:R-:W-:Y:S01]  /*7ca0*/  LOP3.LUT R71, R71, 0xfffffffe, RZ, 0xc0, !PT ;  /* 0xfffffffe47477812 */ /* 0x000fe200078ec0ff */
[----:B0-----:R-:W-:Y:S01]  /*7cb0*/  DMUL R134, R78, R48 ;  /* 0x000000304e867228 */ /* 0x001fe20000000000 */
[----:B------:R-:W0:Y:S09]  /*7cc0*/  F2F.F64.F32 R132, R132 ;  /* 0x0000008400847310 */ /* 0x000e320000201800 */
[----:B------:R-:W-:Y:S01]  /*7cd0*/  @P6 LOP3.LUT R71, R71, 0x1, RZ, 0xfc, !PT ;  /* 0x0000000147476812 */ /* 0x000fe200078efcff */
[----:B------:R-:W-:Y:S01]  /*7ce0*/  DFMA R170, R96, R160, R170 ;  /* 0x000000a060aa722b */ /* 0x000fe200000000aa */
[----:B------:R-:W-:Y:S03]  /*7cf0*/  BSSY B1, `(.L_x_144) ;  /* 0x0000030000017945 */ /* 0x000fe60003800000 */
[----:B-1----:R-:W-:-:S04]  /*7d00*/  DFMA R130, R114, R172, R220 ;  /* 0x000000ac7282722b */ /* 0x002fc800000000dc */
        /* <DEDUP_REMOVED lines=12> */
[----:B--2---:R-:W-:-:S04]  /*7dd0*/  DFMA R82, R126, R82, R76 ;  /* 0x000000527e52722b */ /* 0x004fc8000000004c */
[----:B------:R-:W1:-:S10]  /*7de0*/  DMUL R76, R80, R66 ;  /* 0x00000042504c7228 */ /* 0x000e540000000000 */
[----:B-1----:R-:W-:Y:S02]  /*7df0*/  LOP3.LUT R48, R77, 0x7fffffff, RZ, 0xc0, !PT ;  /* 0x7fffffff4d307812 */ /* 0x002fe400078ec0ff */
[----:B------:R-:W-:Y:S02]  /*7e00*/  ISETP.NE.AND P6, PT, R76, RZ, PT ;  /* 0x000000ff4c00720c */ /* 0x000fe40003fc5270 */
[----:B------:R-:W-:Y:S01]  /*7e10*/  ISETP.EQ.AND P2, PT, R48, 0x7ff00000, PT ;  /* 0x7ff000003000780c */ /* 0x000fe20003f42270 */
[----:B------:R-:W1:-:S04]  /*7e20*/  DFMA R74, R126, R82, R74 ;  /* 0x000000527e4a722b */ /* 0x000e48000000004a */
[----:B------:R2:W3:Y:S02]  /*7e30*/  DFMA R66, R88, R216, R84 ;  /* 0x000000d85842722b */ /* 0x0004e40000000054 */
[----:B--2---:R-:W-:Y:S02]  /*7e40*/  SEL R216, R72, R73, !P1 ;  /* 0x0000004948d87207 */ /* 0x004fe40004800000 */
[----:B-1----:R1:W2:-:S04]  /*7e50*/  DFMA R158, R126, R74, R158 ;  /* 0x0000004a7e9e722b */ /* 0x002288000000009e */
[----:B------:R-:W-:Y:S05]  /*7e60*/  @!P6 BRA P2, `(.L_x_145) ;  /* 0x000001600000e947 */ /* 0x000fea0001000000 */
[C---:B0123--:R-:W0:Y:S01]  /*7e70*/  DMUL R48, R76.reuse, c[0x2][0x8] ;  /* 0x008002004c307a28 */ /* 0x04fe220000000000 */
        /* <DEDUP_REMOVED lines=15> */
.L_x_148:
[----:B------:R0:W5:Y:S01]  /*7f70*/  LDL R203, [R1] ;  /* 0x0000000001cb7983 */ /* 0x0001620000100800 */
[----:B------:R-:W-:Y:S02]  /*7f80*/  IMAD.MOV.U32 R48, RZ, RZ, R74 ;  /* 0x000000ffff307224 */ /* 0x000fe400078e004a */
[----:B------:R-:W-:Y:S02]  /*7f90*/  IMAD.MOV.U32 R49, RZ, RZ, R75 ;  /* 0x000000ffff317224 */ /* 0x000fe400078e004b */
.L_x_147:
[----:B------:R-:W-:Y:S05]  /*7fa0*/  BSYNC B2 ;  /* 0x0000000000027941 */ /* 0x000fea0003800000 */
.L_x_146:
[----:B-1---5:R-:W-:Y:S01]  /*7fb0*/  IADD3 R203, R203, 0x1, RZ ;  /* 0x00000001cbcb7810 */ /* 0x022fe20007ffe0ff */
[----:B------:R-:W-:Y:S05]  /*7fc0*/  BRA `(.L_x_149) ;  /* 0x0000002000007947 */ /* 0x000fea0003800000 */
.L_x_145:
[----:B0123--:R0:W1:Y:S01]  /*7fd0*/  DMUL R48, RZ, R76 ;  /* 0x0000004cff307228 */ /* 0x00f0620000000000 */
[----:B------:R-:W-:-:S05]  /*7fe0*/  IMAD.MOV.U32 R203, RZ, RZ, 0x1 ;  /* 0x00000001ffcb7424 */ /* 0x000fca00078e00ff */
.L_x_149:
[----:B------:R-:W-:Y:S05]  /*7ff0*/  BSYNC B1 ;  /* 0x0000000000017941 */ /* 0x000fea0003800000 */
.L_x_144:
[----:B------:R-:W2:Y:S04]  /*8000*/  LDL.LU.64 R178, [R1+0xd8] ;  /* 0x0000d80001b27983 */ /* 0x000ea80000300a00 */
[----:B0-----:R-:W3:Y:S04]  /*8010*/  LDL.LU.64 R76, [R1+0x100] ;  /* 0x00010000014c7983 */ /* 0x001ee80000300a00 */
[----:B------:R-:W4:Y:S04]  /*8020*/  LDL.LU.64 R174, [R1+0xe0] ;  /* 0x0000e00001ae7983 */ /* 0x000f280000300a00 */
[----:B------:R-:W3:Y:S04]  /*8030*/  LDL.LU.64 R74, [R1+0x110] ;  /* 0x00011000014a7983 */ /* 0x000ee80000300a00 */
[----:B------:R-:W4:Y:S04]  /*8040*/  LDL.LU.64 R72, [R1+0x130] ;  /* 0x0001300001487983 */ /* 0x000f280000300a00 */
[----:B------:R-:W4:Y:S04]  /*8050*/  LDL.LU.64 R82, [R1+0xe8] ;  /* 0x0000e80001527983 */ /* 0x000f280000300a00 */
[----:B------:R-:W4:Y:S01]  /*8060*/  LDL.LU.64 R80, [R1+0xf8] ;  /* 0x0000f80001507983 */ /* 0x000f220000300a00 */
[----:B------:R-:W-:-:S03]  /*8070*/  IMAD.MOV.U32 R204, RZ, RZ, 0x8 ;  /* 0x00000008ffcc7424 */ /* 0x000fc600078e00ff */
[----:B------:R-:W4:Y:S04]  /*8080*/  LDL.LU.64 R78, [R1+0xc0] ;  /* 0x0000c000014e7983 */ /* 0x000f280000300a00 */
[----:B------:R-:W4:Y:S04]  /*8090*/  LDL.LU.64 R176, [R1+0x120] ;  /* 0x0001200001b07983 */ /* 0x000f280000300a00 */
[----:B------:R-:W4:Y:S04]  /*80a0*/  LDL.LU.64 R194, [R1+0x158] ;  /* 0x0001580001c27983 */ /* 0x000f280000300a00 */
[----:B------:R-:W4:Y:S04]  /*80b0*/  LDL.LU.64 R192, [R1+0x160] ;  /* 0x0001600001c07983 */ /* 0x000f280000300a00 */
[----:B------:R-:W4:Y:S04]  /*80c0*/  LDL.LU.64 R190, [R1+0x150] ;  /* 0x0001500001be7983 */ /* 0x000f280000300a00 */
[----:B------:R-:W4:Y:S04]  /*80d0*/  LDL.LU.64 R166, [R1+0x138] ;  /* 0x0001380001a67983 */ /* 0x000f280000300a00 */
[----:B------:R-:W4:Y:S04]  /*80e0*/  LDL.LU.64 R188, [R1+0x118] ;  /* 0x0001180001bc7983 */ /* 0x000f280000300a00 */
[----:B------:R-:W4:Y:S04]  /*80f0*/  LDL.LU.64 R128, [R1+0x108] ;  /* 0x0001080001807983 */ /* 0x000f280000300a00 */
[----:B------:R-:W4:Y:S01]  /*8100*/  LDL.LU.64 R84, [R1+0xf0] ;  /* 0x0000f00001547983 */ /* 0x000f220000300a00 */
[----:B------:R-:W-:Y:S01]  /*8110*/  SEL R217, R199, R198, !P1 ;  /* 0x000000c6c7d97207 */ /* 0x000fe20004800000 */
[----:B--2---:R0:W-:-:S02]  /*8120*/  DFMA R184, R88, R66, R178 ;  /* 0x0000004258b8722b */ /* 0x0041c400000000b2 */
[----:B0-----:R-:W-:-:S05]  /*8130*/  LOP3.LUT P2, R66, R203, 0x1, RZ, 0xc0, !PT ;  /* 0x00000001cb427812 */ /* 0x001fca000784c0ff */
[----:B------:R-:W-:-:S04]  /*8140*/  IMAD.SHL.U32 R66, R66, 0x8, RZ ;  /* 0x0000000842427824 */ /* 0x000fc800078e00ff */
[----:B------:R-:W-:Y:S01]  /*8150*/  IMAD.WIDE.U32 R204, R66, R204, c[0x4][0x18] ;  /* 0x0100060042cc7625 */ /* 0x000fe200078e00cc */
[----:B---3--:R0:W-:-:S04]  /*8160*/  DFMA R178, R96, R170, R76 ;  /* 0x000000aa60b2722b */ /* 0x0081c8000000004c */
[----:B0-----:R0:W2:Y:S01]  /*8170*/  LDG.E.64.CONSTANT R76, [R204.64+0x8] ;  /* 0x00000806cc4c7981 */ /* 0x0010a2000c1e9b00 */
[----:B----4-:R-:W-:-:S03]  /*8180*/  DFMA R182, R90, R154, R174 ;  /* 0x0000009a5ab6722b */ /* 0x010fc600000000ae */
[----:B------:R0:W5:Y:S01]  /*8190*/  LDG.E.64.CONSTANT R198, [R204.64+0x28] ;  /* 0x00002806ccc67981 */ /* 0x000162000c1e9b00 */
[----:B------:R3:W-:-:S03]  /*81a0*/  DFMA R174, R98, R168, R74 ;  /* 0x000000a862ae722b */ /* 0x0007c6000000004a */
[----:B---3--:R0:W3:Y:S01]  /*81b0*/  LDG.E.64.CONSTANT R74, [R204.64+0x10] ;  /* 0x00001006cc4a7981 */ /* 0x0080e2000c1e9b00 */
[----:B------:R4:W-:-:S03]  /*81c0*/  DFMA R170, R100, R162, R72 ;  /* 0x000000a264aa722b */ /* 0x0009c60000000048 */
[----:B----4-:R0:W4:Y:S01]  /*81d0*/  LDG.E.64.CONSTANT R72, [R204.64+0x18] ;  /* 0x00001806cc487981 */ /* 0x010122000c1e9b00 */
[----:B------:R1:W-:-:S03]  /*81e0*/  DFMA R180, R92, R138, R82 ;  /* 0x0000008a5cb4722b */ /* 0x0003c60000000052 */
[----:B-1----:R-:W4:Y:S01]  /*81f0*/  LDL.LU.64 R82, [R1+0xb8] ;  /* 0x0000b80001527983 */ /* 0x002f220000300a00 */
[----:B------:R1:W-:-:S03]  /*8200*/  DFMA R138, R94, R142, R80 ;  /* 0x0000008e5e8a722b */ /* 0x0003c60000000050 */
[----:B-1----:R-:W4:Y:S04]  /*8210*/  LDL.LU.64 R80, [R1+0x80] ;  /* 0x0000800001507983 */ /* 0x002f280000300a00 */
[----:B------:R0:W4:Y:S04]  /*8220*/  LDG.E.64.CONSTANT R162, [R204.64+0x20] ;  /* 0x00002006cca27981 */ /* 0x000128000c1e9b00 */
[----:B0-----:R-:W5:Y:S01]  /*8230*/  LDG.E.64.CONSTANT R204, [R204.64+0x30] ;  /* 0x00003006cccc7981 */ /* 0x001f62000c1e9b00 */
[----:B------:R0:W-:Y:S01]  /*8240*/  DFMA R144, R118, R144, R78 ;  /* 0x000000907690722b */ /* 0x0001e2000000004e */
[----:B------:R-:W-:-:S02]  /*8250*/  IMAD.MOV.U32 R66, RZ, RZ, 0x3de5db65 ;  /* 0x3de5db65ff427424 */ /* 0x000fc400078e00ff */
[----:B0-----:R-:W-:-:S03]  /*8260*/  IMAD.MOV.U32 R78, RZ, RZ, 0x79785eba ;  /* 0x79785ebaff4e7424 */ /* 0x001fc600078e00ff */
[----:B------:R-:W-:Y:S01]  /*8270*/  FSEL R79, R66, -0.082518599927425384521, !P2 ;  /* 0xbda8ff83424f7808 */ /* 0x000fe20005000000 */
[----:B------:R-:W2:Y:S01]  /*8280*/  DMUL R66, R48, R48 ;  /* 0x0000003030427228 */ /* 0x000ea20000000000 */
[----:B------:R-:W-:Y:S02]  /*8290*/  FSEL R78, -R78, 4.2945490664224492434e-19, !P2 ;  /* 0x20fd81644e4e7808 */ /* 0x000fe40005000100 */
[----:B------:R-:W-:Y:S01]  /*82a0*/  LOP3.LUT R71, R71, 0xfffffff7, RZ, 0xc0, !PT ;  /* 0xfffffff747477812 */ /* 0x000fe200078ec0ff */
[----:B------:R0:W-:Y:S02]  /*82b0*/  DMUL R132, R132, R52 ;  /* 0x0000003484847228 */ /* 0x0001e40000000000 */
[----:B0-----:R-:W-:Y:S02]  /*82c0*/  LOP3.LUT R52, R135, 0x7fffffff, RZ, 0xc0, !PT ;  /* 0x7fffffff87347812 */ /* 0x001fe400078ec0ff */
[----:B------:R-:W-:Y:S02]  /*82d0*/  @P2 LOP3.LUT R71, R71, 0x8, RZ, 0xfc, !PT ;  /* 0x0000000847472812 */ /* 0x000fe400078efcff */
[----:B------:R-:W-:-:S02]  /*82e0*/  ISETP.EQ.AND P1, PT, R52, 0x7ff00000, PT ;  /* 0x7ff000003400780c */ /* 0x000fc40003f22270 */
[----:B------:R-:W-:Y:S01]  /*82f0*/  ISETP.NE.AND P2, PT, R134, RZ, PT ;  /* 0x000000ff8600720c */ /* 0x000fe20003f45270 */
[----:B------:R0:W-:Y:S02]  /*8300*/  DFMA R156, R112, R156, R176 ;  /* 0x0000009c709c722b */ /* 0x0001e400000000b0 */
[----:B0-----:R0:W1:Y:S01]  /*8310*/  F2F.F64.F32 R176, R202 ;  /* 0x000000ca00b07310 */ /* 0x0010620000201800 */
[----:B------:R-:W-:Y:S01]  /*8320*/  BSSY B1, `(.L_x_150) ;  /* 0x0000029000017945 */ /* 0x000fe20003800000 */
        /* <DEDUP_REMOVED lines=8> */
[----:B-----5:R-:W-:-:S04]  /*83b0*/  DFMA R158, R126, R158, R186 ;  /* 0x0000009e7e9e722b */ /* 0x020fc800000000ba */
[----:B--2---:R-:W3:-:S06]  /*83c0*/  DFMA R76, R66, R78, R76 ;  /* 0x0000004e424c722b */ /* 0x004ecc000000004c */
[----:B---3--:R-:W4:-:S06]  /*83d0*/  DFMA R74, R66, R76, R74 ;  /* 0x0000004c424a722b */ /* 0x008f0c000000004a */
[----:B----4-:R-:W2:-:S04]  /*83e0*/  DFMA R72, R66, R74, R72 ;  /* 0x0000004a4248722b */ /* 0x010e880000000048 */
[----:B------:R0:W3:-:S04]  /*83f0*/  DFMA R146, R120, R146, R82 ;  /* 0x000000927892722b */ /* 0x0000c80000000052 */
[----:B------:R0:W4:-:S04]  /*8400*/  DFMA R148, R122, R148, R80 ;  /* 0x000000947a94722b */ /* 0x0001080000000050 */
[----:B--2---:R0:W2:Y:S01]  /*8410*/  DFMA R162, R66, R72, R162 ;  /* 0x0000004842a2722b */ /* 0x0040a200000000a2 */
[----:B------:R-:W-:Y:S05]  /*8420*/  @!P2 BRA P1, `(.L_x_151) ;  /* 0x000001600000a947 */ /* 0x000fea0000800000 */
[C---:B-1-34-:R-:W1:Y:S01]  /*8430*/  DMUL R52, R134.reuse, c[0x2][0x8] ;  /* 0x0080020086347a28 */ /* 0x05ae620000000000 */
[----:B------:R-:W-:Y:S03]  /*8440*/  BSSY B2, `(.L_x_152) ;  /* 0x0000012000027945 */ /* 0x000fe60003800000 */
[----:B------:R-:W-:Y:S02]  /*8450*/  DSETP.GE.AND P1, PT, |R134|, 2.14748364800000000000e+09, PT ;  /* 0x41e000008600742a */ /* 0x000fe40003f26200 */
[----:B01----:R-:W0:Y:S08]  /*8460*/  F2I.F64 R202, R52 ;  /* 0x0000003400ca7311 */ /* 0x003e300000301100 */
        /* <DEDUP_REMOVED lines=10> */
[----:B0-2---:R-:W-:Y:S05]  /*8510*/  CALL.REL.NOINC `($triton_poi_fused_stack_10$__internal_trig_reduction_slowpathd) ;  /* 0x0000426000007944 */ /* 0x005fea0003c00000 */
[----:B------:R-:W-:Y:S05]  /*8520*/  BSYNC B3 ;  /* 0x0000000000037941 */ /* 0x000fea0003800000 */
.L_x_154:
[----:B------:R0:W5:Y:S01]  /*8530*/  LDL R202, [R1] ;  /* 0x0000000001ca7983 */ /* 0x0001620000100800 */
[----:B------:R-:W-:Y:S02]  /*8540*/  IMAD.MOV.U32 R52, RZ, RZ, R74 ;  /* 0x000000ffff347224 */ /* 0x000fe400078e004a */
[----:B------:R-:W-:Y:S02]  /*8550*/  IMAD.MOV.U32 R53, RZ, RZ, R75 ;  /* 0x000000ffff357224 */ /* 0x000fe400078e004b */
.L_x_153:
[----:B------:R-:W-:Y:S05]  /*8560*/  BSYNC B2 ;  /* 0x0000000000027941 */ /* 0x000fea0003800000 */
.L_x_152:
[----:B-1---5:R-:W-:Y:S01]  /*8570*/  IADD3 R202, R202, 0x1, RZ ;  /* 0x00000001caca7810 */ /* 0x022fe20007ffe0ff */
[----:B------:R-:W-:Y:S05]  /*8580*/  BRA `(.L_x_155) ;  /* 0x0000002000007947 */ /* 0x000fea0003800000 */
.L_x_151:
[----:B-1-34-:R1:W3:Y:S01]  /*8590*/  DMUL R52, RZ, R134 ;  /* 0x00000086ff347228 */ /* 0x01a2e20000000000 */
[----:B0-----:R-:W-:-:S05]  /*85a0*/  IMAD.MOV.U32 R202, RZ, RZ, 0x1 ;  /* 0x00000001ffca7424 */ /* 0x001fca00078e00ff */
.L_x_155:
[----:B------:R-:W-:Y:S05]  /*85b0*/  BSYNC B1 ;  /* 0x0000000000017941 */ /* 0x000fea0003800000 */
.L_x_150:
[----:B------:R-:W4:Y:S04]  /*85c0*/  LDL.LU.64 R76, [R1+0x1e0] ;  /* 0x0001e000014c7983 */ /* 0x000f280000300a00 */
[----:B---3--:R-:W3:Y:S04]  /*85d0*/  LDL.LU.64 R74, [R1+0x1d8] ;  /* 0x0001d800014a7983 */ /* 0x008ee80000300a00 */
[----:B--2---:R-:W2:Y:S04]  /*85e0*/  LDL.LU.64 R72, [R1+0x1d0] ;  /* 0x0001d00001487983 */ /* 0x004ea80000300a00 */
[----:B------:R-:W2:Y:S04]  /*85f0*/  LDL.LU.64 R78, [R1+0x1c0] ;  /* 0x0001c000014e7983 */ /* 0x000ea80000300a00 */
[----:B------:R-:W2:Y:S04]  /*8600*/  LDL.LU.64 R136, [R1+0x190] ;  /* 0x0001900001887983 */ /* 0x000ea80000300a00 */
[----:B------:R-:W2:Y:S04]  /*8610*/  LDL.LU.64 R128, [R1+0x1a8] ;  /* 0x0001a80001807983 */ /* 0x000ea80000300a00 */
[----:B------:R-:W2:Y:S04]  /*8620*/  LDL.LU.64 R84, [R1+0x1b0] ;  /* 0x0001b00001547983 */ /* 0x000ea80000300a00 */
[----:B------:R-:W2:Y:S04]  /*8630*/  LDL.LU.64 R82, [R1+0x1b8] ;  /* 0x0001b80001527983 */ /* 0x000ea80000300a00 */
[----:B------:R-:W2:Y:S01]  /*8640*/  LDL.LU.64 R194, [R1+0x1e8] ;  /* 0x0001e80001c27983 */ /* 0x000ea20000300a00 */
[----:B------:R-:W-:-:S03]  /*8650*/  IMAD.MOV.U32 R201, RZ, RZ, 0x8 ;  /* 0x00000008ffc97424 */ /* 0x000fc600078e00ff */
[----:B------:R-:W2:Y:S04]  /*8660*/  LDL.LU.64 R80, [R1+0x168] ;  /* 0x0001680001507983 */ /* 0x000ea80000300a00 */
[----:B------:R-:W2:Y:S04]  /*8670*/  LDL.LU.64 R186, [R1+0x170] ;  /* 0x0001700001ba7983 */ /* 0x000ea80000300a00 */
[----:B-1----:R-:W2:Y:S04]  /*8680*/  LDL.LU.64 R134, [R1+0x1a0] ;  /* 0x0001a00001867983 */ /* 0x002ea80000300a00 */
[----:B------:R-:W2:Y:S04]  /*8690*/  LDL.LU.64 R192, [R1+0x1c8] ;  /* 0x0001c80001c07983 */ /* 0x000ea80000300a00 */
[----:B------:R-:W2:Y:S04]  /*86a0*/  LDL.LU.64 R190, [R1+0x198] ;  /* 0x0001980001be7983 */ /* 0x000ea80000300a00 */
[----:B------:R-:W2:Y:S01]  /*86b0*/  LDL.LU.64 R188, [R1+0x180] ;  /* 0x0001800001bc7983 */ /* 0x000ea20000300a00 */
[----:B----4-:R-:W-:-:S04]  /*86c0*/  DFMA R172, R100, R170, R76 ;  /* 0x000000aa64ac722b */ /* 0x010fc8000000004c */
[----:B---3--:R-:W-:-:S04]  /*86d0*/  DFMA R170, R102, R168, R74 ;  /* 0x000000a866aa722b */ /* 0x008fc8000000004a */
[----:B--2---:R1:W-:Y:S02]  /*86e0*/  DFMA R168, R104, R152, R72 ;  /* 0x0000009868a8722b */ /* 0x0043e40000000048 */
[----:B-1----:R-:W-:-:S05]  /*86f0*/  LOP3.LUT P1, R72, R202, 0x1, RZ, 0xc0, !PT ;  /* 0x00000001ca487812 */ /* 0x002fca000782c0ff */
[----:B------:R-:W-:-:S04]  /*8700*/  IMAD.SHL.U32 R72, R72, 0x8, RZ ;  /* 0x0000000848487824 */ /* 0x000fc800078e00ff */
[----:B------:R-:W-:Y:S01]  /*8710*/  IMAD.WIDE.U32 R200, R72, R201, c[0x4][0x18] ;  /* 0x0100060048c87625 */ /* 0x000fe200078e00c9 */
[----:B------:R1:W-:-:S04]  /*8720*/  DFMA R174, R98, R174, R78 ;  /* 0x000000ae62ae722b */ /* 0x0003c8000000004e */
[----:B-1----:R1:W2:Y:S04]  /*8730*/  LDG.E.64.CONSTANT R78, [R200.64+0x8] ;  /* 0x00000806c84e7981 */ /* 0x0022a8000c1e9b00 */
[----:B------:R1:W3:Y:S04]  /*8740*/  LDG.E.64.CONSTANT R76, [R200.64+0x10] ;  /* 0x00001006c84c7981 */ /* 0x0002e8000c1e9b00 */
[----:B------:R1:W4:Y:S04]  /*8750*/  LDG.E.64.CONSTANT R74, [R200.64+0x18] ;  /* 0x00001806c84a7981 */ /* 0x000328000c1e9b00 */
[----:B------:R1:W4:Y:S01]  /*8760*/  LDG.E.64.CONSTANT R72, [R200.64+0x20] ;  /* 0x00002006c8487981 */ /* 0x000322000c1e9b00 */
[----:B------:R-:W-:-:S04]  /*8770*/  DFMA R142, R88, R184, R136 ;  /* 0x000000b8588e722b */ /* 0x000fc80000000088 */
[----:B------:R0:W-:Y:S02]  /*8780*/  DFMA R136, R92, R180, R128 ;  /* 0x000000b45c88722b */ /* 0x0001e40000000080 */
[----:B0-----:R-:W4:Y:S02]  /*8790*/  LDL.LU.64 R128, [R1+0x140] ;  /* 0x0001400001807983 */ /* 0x001f240000300a00 */
[----:B------:R0:W-:Y:S02]  /*87a0*/  DFMA R138, R94, R138, R84 ;  /* 0x0000008a5e8a722b */ /* 0x0001e40000000054 */
[----:B0-----:R-:W4:Y:S02]  /*87b0*/  LDL.LU.64 R84, [R1+0x128] ;  /* 0x0001280001547983 */ /* 0x001f240000300a00 */
[----:B------:R0:W-:Y:S02]  /*87c0*/  DFMA R140, R96, R178, R82 ;  /* 0x000000b2608c722b */ /* 0x0001e40000000052 */
[----:B0-----:R-:W4:Y:S04]  /*87d0*/  LDL.LU.64 R82, [R1+0xc8] ;  /* 0x0000c80001527983 */ /* 0x001f280000300a00 */
[----:B------:R1:W4:Y:S04]  /*87e0*/  LDG.E.64.CONSTANT R178, [R200.64+0x28] ;  /* 0x00002806c8b27981 */ /* 0x000328000c1e9b00 */
[----:B-1----:R-:W5:Y:S01]  /*87f0*/  LDG.E.64.CONSTANT R200, [R200.64+0x30] ;  /* 0x00003006c8c87981 */ /* 0x002f62000c1e9b00 */
[----:B------:R-:W-:-:S04]  /*8800*/  DFMA R164, R106, R164, R194 ;  /* 0x000000a46aa4722b */ /* 0x000fc800000000c2 */
[----:B------:R0:W-:Y:S02]  /*8810*/  DFMA R194, R116, R160, R80 ;  /* 0x000000a074c2722b */ /* 0x0001e40000000050 */
[----:B0-----:R-:W-:Y:S02]  /*8820*/  IMAD.MOV.U32 R80, RZ, RZ, 0x79785eba ;  /* 0x79785ebaff507424 */ /* 0x001fe400078e00ff */
[----:B------:R-:W-:Y:S01]  /*8830*/  IMAD.MOV.U32 R81, RZ, RZ, 0x3de5db65 ;  /* 0x3de5db65ff517424 */ /* 0x000fe200078e00ff */
[----:B------:R-:W-:Y:S02]  /*8840*/  DFMA R196, R114, R130, R186 ;  /* 0x0000008272c4722b */ /* 0x000fe400000000ba */
[----:B------:R-:W-:Y:S02]  /*8850*/  FSEL R80, -R80, 4.2945490664224492434e-19, !P1 ;  /* 0x20fd816450507808 */ /* 0x000fe40004800100 */
[----:B------:R-:W-:Y:S01]  /*8860*/  FSEL R81, R81, -0.082518599927425384521, !P1 ;  /* 0xbda8ff8351517808 */ /* 0x000fe20004800000 */
[----:B------:R-:W2:Y:S01]  /*8870*/  DMUL R130, R52, R52 ;  /* 0x0000003434827228 */ /* 0x000ea20000000000 */
[----:B------:R-:W-:-:S03]  /*8880*/  LOP3.LUT R71, R71, 0xfffffffb, RZ, 0xc0, !PT ;  /* 0xfffffffb47477812 */ /* 0x000fc600078ec0ff */
[----:B------:R0:W-:Y:S02]  /*8890*/  DMUL R176, R176, R54 ;  /* 0x00000036b0b07228 */ /* 0x0001e40000000000 */
[----:B0-----:R-:W-:Y:S02]  /*88a0*/  LOP3.LUT R54, R133, 0x7fffffff, RZ, 0xc0, !PT ;  /* 0x7fffffff85367812 */ /* 0x001fe400078ec0ff */
[----:B------:R-:W-:Y:S02]  /*88b0*/  @P1 LOP3.LUT R71, R71, 0x4, RZ, 0xfc, !PT ;  /* 0x0000000447471812 */ /* 0x000fe400078efcff */
[----:B------:R-:W-:Y:S02]  /*88c0*/  ISETP.EQ.AND P1, PT, R54, 0x7ff00000, PT ;  /* 0x7ff000003600780c */ /* 0x000fe40003f22270 */
[----:B------:R-:W-:Y:S01]  /*88d0*/  ISETP.NE.AND P2, PT, R132, RZ, PT ;  /* 0x000000ff8400720c */ /* 0x000fe20003f45270 */
[----:B------:R0:W1:Y:S01]  /*88e0*/  F2F.F64.F32 R180, R216 ;  /* 0x000000d800b47310 */ /* 0x0000620000201800 */
[----:B------:R-:W-:Y:S01]  /*88f0*/  DFMA R134, R90, R182, R134 ;  /* 0x000000b65a86722b */ /* 0x000fe20000000086 */
[----:B------:R-:W-:Y:S03]  /*8900*/  BSSY B1, `(.L_x_156) ;  /* 0x0000029000017945 */ /* 0x000fe60003800000 */
[----:B------:R-:W-:Y:S01]  /*8910*/  DFMA R152, R108, R166, R192 ;  /* 0x000000a66c98722b */ /* 0x000fe200000000c0 */
[----:B------:R-:W-:-:S03]  /*8920*/  SEL R212, R214, R212, !P0 ;  /* 0x000000d4d6d47207 */ /* 0x000fc60004000000 */
[----:B------:R-:W-:-:S04]  /*8930*/  DFMA R154, R110, R154, R190 ;  /* 0x0000009a6e9a722b */ /* 0x000fc800000000be */
[----:B------:R-:W-:-:S04]  /*8940*/  DFMA R156, R112, R156, R188 ;  /* 0x0000009c709c722b */ /* 0x000fc800000000bc */
[----:B------:R-:W-:-:S04]  /*8950*/  DFMA R188, R124, R150, R210 ;  /* 0x000000967cbc722b */ /* 0x000fc800000000d2 */
[----:B------:R-:W-:-:S04]  /*8960*/  DFMA R186, R126, R158, R206 ;  /* 0x0000009e7eba722b */ /* 0x000fc800000000ce */
[----:B------:R-:W-:-:S04]  /*8970*/  DFMA R182, R66, R162, R198 ;  /* 0x000000a242b6722b */ /* 0x000fc800000000c6 */
[----:B--2---:R-:W3:-:S06]  /*8980*/  DFMA R78, R130, R80, R78 ;  /* 0x00000050824e722b */ /* 0x004ecc000000004e */
[----:B---3--:R-:W4:-:S06]  /*8990*/  DFMA R76, R130, R78, R76 ;  /* 0x0000004e824c722b */ /* 0x008f0c000000004c */
[----:B----4-:R-:W2:-:S06]  /*89a0*/  DFMA R74, R130, R76, R74 ;  /* 0x0000004c824a722b */ /* 0x010e8c000000004a */
[----:B--2---:R-:W2:-:S04]  /*89b0*/  DFMA R72, R130, R74, R72 ;  /* 0x0000004a8248722b */ /* 0x004e880000000048 */
[----:B------:R0:W3:-:S04]  /*89c0*/  DFMA R192, R118, R144, R128 ;  /* 0x0000009076c0722b */ /* 0x0000c80000000080 */
[----:B------:R0:W4:-:S04]  /*89d0*/  DFMA R166, R120, R146, R84 ;  /* 0x0000009278a6722b */ /* 0x0001080000000054 */
[----:B------:R0:W0:-:S04]  /*89e0*/  DFMA R190, R122, R148, R82 ;  /* 0x000000947abe722b */ /* 0x0000080000000052 */
[----:B--2---:R2:W0:Y:S01]  /*89f0*/  DFMA R178, R130, R72, R178 ;  /* 0x0000004882b2722b */ /* 0x00442200000000b2 */
[----:B------:R-:W-:Y:S05]  /*8a00*/  @!P2 BRA P1, `(.L_x_157) ;  /* 0x000001600000a947 */ /* 0x000fea0000800000 */
[C---:B-1-34-:R-:W1:Y:S01]  /*8a10*/  DMUL R54, R132.reuse, c[0x2][0x8] ;  /* 0x0080020084367a28 */ /* 0x05ae620000000000 */
[----:B------:R-:W-:Y:S03]  /*8a20*/  BSSY B2, `(.L_x_158) ;  /* 0x0000012000027945 */ /* 0x000fe60003800000 */
[----:B------:R-:W-:Y:S02]  /*8a30*/  DSETP.GE.AND P1, PT, |R132|, 2.14748364800000000000e+09, PT ;  /* 0x41e000008400742a */ /* 0x000fe40003f26200 */
[----:B-1----:R-:W1:Y:S08]  /*8a40*/  F2I.F64 R184, R54 ;  /* 0x0000003600b87311 */ /* 0x002e700000301100 */
[----:B-12---:R-:W1:Y:S01]  /*8a50*/  I2F.F64 R72, R184 ;  /* 0x000000b800487312 */ /* 0x006e620000201c00 */
[----:B------:R2:W-:Y:S01]  /*8a60*/  STL [R1], R184 ;  /* 0x000000b801007387 */ /* 0x0005e20000100800 */
[----:B-1----:R-:W1:-:S06]  /*8a70*/  DFMA R54, -R72, c[0x2][0x10], R132 ;  /* 0x0080040048367a2b */ /* 0x002e4c0000000184 */
[----:B-1----:R-:W1:-:S06]  /*8a80*/  DFMA R54, -R72, c[0x2][0x18], R54 ;  /* 0x0080060048367a2b */ /* 0x002e4c0000000136 */
[----:B-1----:R2:W1:Y:S01]  /*8a90*/  DFMA R54, -R72, c[0x2][0x20], R54 ;  /* 0x0080080048367a2b */ /* 0x0024620000000136 */
[----:B------:R-:W-:Y:S05]  /*8aa0*/  @!P1 BRA `(.L_x_159) ;  /* 0x0000009000009947 */ /* 0x000fea0003800000 */
[----:B------:R-:W-:Y:S01]  /*8ab0*/  BSSY B3, `(.L_x_160) ;  /* 0x0000005000037945 */ /* 0x000fe20003800000 */
[----:B------:R-:W-:Y:S01]  /*8ac0*/  IMAD.MOV.U32 R74, RZ, RZ, R132 ;  /* 0x000000ffff4a7224 */ /* 0x000fe200078e0084 */
[----:B--2---:R-:W-:Y:S01]  /*8ad0*/  MOV R72, 0x8b00 ;  /* 0x00008b0000487802 */ /* 0x004fe20000000f00 */
[----:B------:R-:W-:Y:S02]  /*8ae0*/  IMAD.MOV.U32 R73, RZ, RZ, R133 ;  /* 0x000000ffff497224 */ /* 0x000fe400078e0085 */
[----:B01---5:R-:W-:Y:S05]  /*8af0*/  CALL.REL.NOINC `($triton_poi_fused_stack_10$__internal_trig_reduction_slowpathd) ;  /* 0x00003c8000007944 */ /* 0x023fea0003c00000 */
[----:B------:R-:W-:Y:S05]  /*8b00*/  BSYNC B3 ;  /* 0x0000000000037941 */ /* 0x000fea0003800000 */
.L_x_160:
[----:B------:R0:W5:Y:S01]  /*8b10*/  LDL R184, [R1] ;  /* 0x0000000001b87983 */ /* 0x0001620000100800 */
[----:B------:R-:W-:Y:S02]  /*8b20*/  IMAD.MOV.U32 R54, RZ, RZ, R74 ;  /* 0x000000ffff367224 */ /* 0x000fe400078e004a */
[----:B------:R-:W-:Y:S02]  /*8b30*/  IMAD.MOV.U32 R55, RZ, RZ, R75 ;  /* 0x000000ffff377224 */ /* 0x000fe400078e004b */
.L_x_159:
[----:B------:R-:W-:Y:S05]  /*8b40*/  BSYNC B2 ;  /* 0x0000000000027941 */ /* 0x000fea0003800000 */
.L_x_158:
[----:B--2--5:R-:W-:Y:S01]  /*8b50*/  IADD3 R184, R184, 0x1, RZ ;  /* 0x00000001b8b87810 */ /* 0x024fe20007ffe0ff */
[----:B------:R-:W-:Y:S05]  /*8b60*/  BRA `(.L_x_161) ;  /* 0x0000002000007947 */ /* 0x000fea0003800000 */
.L_x_157:
[----:B-1-34-:R1:W3:Y:S01]  /*8b70*/  DMUL R54, RZ, R132 ;  /* 0x00000084ff367228 */ /* 0x01a2e20000000000 */
[----:B------:R-:W-:-:S05]  /*8b80*/  IMAD.MOV.U32 R184, RZ, RZ, 0x1 ;  /* 0x00000001ffb87424 */ /* 0x000fca00078e00ff */
.L_x_161:
[----:B------:R-:W-:Y:S05]  /*8b90*/  BSYNC B1 ;  /* 0x0000000000017941 */ /* 0x000fea0003800000 */
.L_x_156:
[----:B--2---:R-:W-:Y:S01]  /*8ba0*/  LOP3.LUT P1, R72, R184, 0x1, RZ, 0xc0, !PT ;  /* 0x00000001b8487812 */ /* 0x004fe2000782c0ff */
[----:B0-----:R-:W2:Y:S01]  /*8bb0*/  LDL.LU.64 R84, [R1+0x200] ;  /* 0x0002000001547983 */ /* 0x001ea20000300a00 */
[----:B------:R-:W-:-:S03]  /*8bc0*/  IMAD.MOV.U32 R73, RZ, RZ, 0x8 ;  /* 0x00000008ff497424 */ /* 0x000fc600078e00ff */
[----:B------:R-:W-:Y:S01]  /*8bd0*/  IMAD.SHL.U32 R72, R72, 0x8, RZ ;  /* 0x0000000848487824 */ /* 0x000fe200078e00ff */
[----:B------:R-:W4:Y:S03]  /*8be0*/  LDL.LU.64 R158, [R1+0x208] ;  /* 0x00020800019e7983 */ /* 0x000f260000300a00 */
[----:B------:R-:W-:Y:S01]  /*8bf0*/  IMAD.WIDE.U32 R72, R72, R73, c[0x4][0x18] ;  /* 0x0100060048487625 */ /* 0x000fe200078e0049 */
[----:B-1-3--:R-:W3:Y:S04]  /*8c00*/  LDL.LU.64 R132, [R1+0x218] ;  /* 0x0002180001847983 */ /* 0x00aee80000300a00 */
[----:B------:R0:W3:Y:S04]  /*8c10*/  LDG.E.64.CONSTANT R82, [R72.64+0x8] ;  /* 0x0000080648527981 */ /* 0x0000e8000c1e9b00 */
[----:B------:R0:W3:Y:S04]  /*8c20*/  LDG.E.64.CONSTANT R80, [R72.64+0x10] ;  /* 0x0000100648507981 */ /* 0x0000e8000c1e9b00 */
[----:B------:R0:W3:Y:S04]  /*8c30*/  LDG.E.64.CONSTANT R78, [R72.64+0x18] ;  /* 0x00001806484e7981 */ /* 0x0000e8000c1e9b00 */
[----:B------:R0:W3:Y:S04]  /*8c40*/  LDG.E.64.CONSTANT R76, [R72.64+0x20] ;  /* 0x00002006484c7981 */ /* 0x0000e8000c1e9b00 */
[----:B------:R0:W3:Y:S04]  /*8c50*/  LDG.E.64.CONSTANT R74, [R72.64+0x28] ;  /* 0x00002806484a7981 */ /* 0x0000e8000c1e9b00 */
[----:B------:R-:W3:Y:S04]  /*8c60*/  LDL.LU.64 R220, [R1+0x258] ;  /* 0x0002580001dc7983 */ /* 0x000ee80000300a00 */
        /* <DEDUP_REMOVED lines=14> */
[----:B0-----:R-:W3:Y:S01]  /*8d50*/  LDG.E.64.CONSTANT R72, [R72.64+0x30] ;  /* 0x0000300648487981 */ /* 0x001ee2000c1e9b00 */
[----:B------:R-:W-:-:S02]  /*8d60*/  LOP3.LUT R71, R71, 0xfffffffd, RZ, 0xc0, !PT ;  /* 0xfffffffd47477812 */ /* 0x000fc400078ec0ff */
[----:B------:R-:W-:Y:S02]  /*8d70*/  SEL R213, R215, R213, !P0 ;  /* 0x000000d5d7d57207 */ /* 0x000fe40004000000 */
[----:B------:R-:W-:Y:S01]  /*8d80*/  @P1 LOP3.LUT R71, R71, 0x2, RZ, 0xfc, !PT ;  /* 0x0000000247471812 */ /* 0x000fe200078efcff */
[----:B------:R-:W-:Y:S01]  /*8d90*/  DMUL R50, R180, R50 ;  /* 0x00000032b4327228 */ /* 0x000fe20000000000 */
[----:B------:R-:W-:Y:S03]  /*8da0*/  BSSY B1, `(.L_x_162) ;  /* 0x000003d000017945 */ /* 0x000fe60003800000 */
[----:B-----5:R-:W-:-:S04]  /*8db0*/  DFMA R178, R130, R178, R200 ;  /* 0x000000b282b2722b */ /* 0x020fc800000000c8 */
[----:B--2---:R0:W-:Y:S02]  /*8dc0*/  DFMA R156, R112, R156, R84 ;  /* 0x0000009c709c722b */ /* 0x0041e40000000054 */
[----:B0-----:R-:W-:Y:S02]  /*8dd0*/  IMAD.MOV.U32 R84, RZ, RZ, 0x79785eba ;  /* 0x79785ebaff547424 */ /* 0x001fe400078e00ff */
[----:B------:R-:W-:Y:S01]  /*8de0*/  IMAD.MOV.U32 R85, RZ, RZ, 0x3de5db65 ;  /* 0x3de5db65ff557424 */ /* 0x000fe200078e00ff */
[----:B----4-:R-:W-:Y:S02]  /*8df0*/  DFMA R154, R110, R154, R158 ;  /* 0x0000009a6e9a722b */ /* 0x010fe4000000009e */
[----:B------:R-:W-:Y:S02]  /*8e00*/  FSEL R84, -R84, 4.2945490664224492434e-19, !P1 ;  /* 0x20fd816454547808 */ /* 0x000fe40004800100 */
[----:B------:R-:W3:Y:S01]  /*8e10*/  DMUL R158, R54, R54 ;  /* 0x00000036369e7228 */ /* 0x000ee20000000000 */
[----:B------:R-:W-:-:S06]  /*8e20*/  FSEL R85, R85, -0.082518599927425384521, !P1 ;  /* 0xbda8ff8355557808 */ /* 0x000fcc0004800000 */
[----:B---3--:R-:W0:-:S06]  /*8e30*/  DFMA R82, R158, R84, R82 ;  /* 0x000000549e52722b */ /* 0x008e0c0000000052 */
[----:B0-----:R-:W0:-:S06]  /*8e40*/  DFMA R80, R158, R82, R80 ;  /* 0x000000529e50722b */ /* 0x001e0c0000000050 */
[----:B0-----:R-:W0:-:S06]  /*8e50*/  DFMA R78, R158, R80, R78 ;  /* 0x000000509e4e722b */ /* 0x001e0c000000004e */
[----:B0-----:R-:W0:Y:S01]  /*8e60*/  DFMA R76, R158, R78, R76 ;  /* 0x0000004e9e4c722b */ /* 0x001e22000000004c */
[----:B------:R-:W-:-:S05]  /*8e70*/  ISETP.NE.AND P1, PT, R176, RZ, PT ;  /* 0x000000ffb000720c */ /* 0x000fca0003f25270 */
[----:B0-----:R0:W1:Y:S02]  /*8e80*/  DFMA R74, R158, R76, R74 ;  /* 0x0000004c9e4a722b */ /* 0x001064000000004a */
[----:B0-----:R-:W-:Y:S02]  /*8e90*/  LOP3.LUT R76, R177, 0x7fffffff, RZ, 0xc0, !PT ;  /* 0x7fffffffb14c7812 */ /* 0x001fe400078ec0ff */
[----:B------:R-:W0:Y:S02]  /*8ea0*/  DFMA R132, R88, R142, R132 ;  /* 0x0000008e5884722b */ /* 0x000e240000000084 */
[----:B------:R-:W-:Y:S02]  /*8eb0*/  ISETP.EQ.AND P0, PT, R76, 0x7ff00000, PT ;  /* 0x7ff000004c00780c */ /* 0x000fe40003f02270 */
[----:B------:R-:W2:-:S04]  /*8ec0*/  DFMA R142, R98, R174, R220 ;  /* 0x000000ae628e722b */ /* 0x000e8800000000dc */
[----:B------:R3:W4:Y:S02]  /*8ed0*/  DFMA R174, R66, R182, R204 ;  /* 0x000000b642ae722b */ /* 0x00072400000000cc */
[----:B---3--:R3:W0:Y:S02]  /*8ee0*/  F2F.F64.F32 R182, R217 ;  /* 0x000000d900b67310 */ /* 0x0086240000201800 */
[----:B------:R3:W0:-:S04]  /*8ef0*/  DFMA R144, R100, R172, R144 ;  /* 0x000000ac6490722b */ /* 0x0006080000000090 */
        /* <DEDUP_REMOVED lines=15> */
[----:B-1----:R3:W1:Y:S01]  /*8ff0*/  DFMA R180, R158, R74, R72 ;  /* 0x0000004a9eb4722b */ /* 0x0026620000000048 */
[----:B------:R-:W-:Y:S05]  /*9000*/  @!P1 BRA P0, `(.L_x_163) ;  /* 0x0000014000009947 */ /* 0x000fea0000000000 */
[C---:B0-234-:R-:W0:Y:S01]  /*9010*/  DMUL R72, R176.reuse, c[0x2][0x8] ;  /* 0x00800200b0487a28 */ /* 0x05de220000000000 */
        /* <DEDUP_REMOVED lines=10> */
[----:B0-----:R-:W-:Y:S01]  /*90c0*/  IMAD.MOV.U32 R74, RZ, RZ, R176 ;  /* 0x000000ffff4a7224 */ /* 0x001fe200078e00b0 */
[----:B--2---:R-:W-:Y:S01]  /*90d0*/  MOV R72, 0x9100 ;  /* 0x0000910000487802 */ /* 0x004fe20000000f00 */
[----:B------:R-:W-:Y:S02]  /*90e0*/  IMAD.MOV.U32 R73, RZ, RZ, R177 ;  /* 0x000000ffff497224 */ /* 0x000fe400078e00b1 */
[----:B-1----:R-:W-:Y:S05]  /*90f0*/  CALL.REL.NOINC `($triton_poi_fused_stack_10$__internal_trig_reduction_slowpathd) ;  /* 0x0000368000007944 */ /* 0x002fea0003c00000 */
[----:B------:R-:W-:Y:S05]  /*9100*/  BSYNC B3 ;  /* 0x0000000000037941 */ /* 0x000fea0003800000 */
.L_x_166:
[----:B------:R0:W5:Y:S02]  /*9110*/  LDL R72, [R1] ;  /* 0x0000000001487983 */ /* 0x0001640000100800 */
.L_x_165:
[----:B------:R-:W-:Y:S05]  /*9120*/  BSYNC B2 ;  /* 0x0000000000027941 */ /* 0x000fea0003800000 */
.L_x_164:
[----:B-----5:R-:W-:Y:S01]  /*9130*/  IADD3 R176, R72, 0x1, RZ ;  /* 0x0000000148b07810 */ /* 0x020fe20007ffe0ff */
[----:B------:R-:W-:Y:S05]  /*9140*/  BRA `(.L_x_167) ;  /* 0x0000002000007947 */ /* 0x000fea0003800000 */
.L_x_163:
[----:B0-234-:R0:W2:Y:S02]  /*9150*/  DMUL R74, RZ, R176 ;  /* 0x000000b0ff4a7228 */ /* 0x01d0a40000000000 */
[----:B0-----:R-:W-:-:S04]  /*9160*/  IMAD.MOV.U32 R176, RZ, RZ, 0x1 ;  /* 0x00000001ffb07424 */ /* 0x001fc800078e00ff */
.L_x_167:
[----:B--2---:R-:W-:Y:S05]  /*9170*/  BSYNC B1 ;  /* 0x0000000000017941 */ /* 0x004fea0003800000 */
.L_x_162:
[----:B------:R-:W-:Y:S01]  /*9180*/  LOP3.LUT P0, R72, R176, 0x1, RZ, 0xc0, !PT ;  /* 0x00000001b0487812 */ /* 0x000fe2000780c0ff */
[----:B------:R-:W-:-:S04]  /*9190*/  IMAD.MOV.U32 R129, RZ, RZ, 0x8 ;  /* 0x00000008ff817424 */ /* 0x000fc800078e00ff */
[----:B------:R-:W-:-:S04]  /*91a0*/  IMAD.SHL.U32 R72, R72, 0x8, RZ ;  /* 0x0000000848487824 */ /* 0x000fc800078e00ff */
[----:B------:R-:W-:-:S05]  /*91b0*/  IMAD.WIDE.U32 R128, R72, R129, c[0x4][0x18] ;  /* 0x0100060048807625 */ /* 0x000fca00078e0081 */
[----:B------:R2:W3:Y:S04]  /*91c0*/  LDG.E.64.CONSTANT R72, [R128.64+0x8] ;  /* 0x0000080680487981 */ /* 0x0004e8000c1e9b00 */
[----:B------:R2:W4:Y:S04]  /*91d0*/  LDG.E.64.CONSTANT R76, [R128.64+0x10] ;  /* 0x00001006804c7981 */ /* 0x000528000c1e9b00 */
[----:B------:R2:W5:Y:S04]  /*91e0*/  LDG.E.64.CONSTANT R78, [R128.64+0x18] ;  /* 0x00001806804e7981 */ /* 0x000568000c1e9b00 */
[----:B------:R2:W5:Y:S04]  /*91f0*/  LDG.E.64.CONSTANT R80, [R128.64+0x20] ;  /* 0x0000200680507981 */ /* 0x000568000c1e9b00 */
[----:B------:R2:W5:Y:S04]  /*9200*/  LDG.E.64.CONSTANT R82, [R128.64+0x28] ;  /* 0x0000280680527981 */ /* 0x000568000c1e9b00 */
[----:B------:R2:W5:Y:S01]  /*9210*/  LDG.E.64.CONSTANT R84, [R128.64+0x30] ;  /* 0x0000300680547981 */ /* 0x000562000c1e9b00 */
[----:B------:R-:W-:Y:S01]  /*9220*/  DFMA R2, R134, R2, R2 ;  /* 0x000000028602722b */ /* 0x000fe20000000002 */
[----:B------:R-:W-:Y:S01]  /*9230*/  ISETP.NE.AND P2, PT, R50, RZ, PT ;  /* 0x000000ff3200720c */ /* 0x000fe20003f45270 */
[----:B------:R-:W-:Y:S02]  /*9240*/  BSSY B1, `(.L_x_168) ;  /* 0x0000056000017945 */ /* 0x000fe40003800000 */
[----:B------:R-:W-:-:S04]  /*9250*/  DFMA R90, R90, R134, 1 ;  /* 0x3ff000005a5a742b */ /* 0x000fc80000000086 */
[----:B0-----:R-:W3:Y:S01]  /*9260*/  DMUL R134, R74, R74 ;  /* 0x0000004a4a867228 */ /* 0x001ee20000000000 */
[----:B--2---:R-:W-:Y:S02]  /*9270*/  IMAD.MOV.U32 R128, RZ, RZ, 0x79785eba ;  /* 0x79785ebaff807424 */ /* 0x004fe400078e00ff */
[----:B------:R-:W-:Y:S01]  /*9280*/  IMAD.MOV.U32 R129, RZ, RZ, 0x3de5db65 ;  /* 0x3de5db65ff817424 */ /* 0x000fe200078e00ff */
[----:B------:R0:W-:Y:S02]  /*9290*/  DMUL R182, R182, R6 ;  /* 0x00000006b6b67228 */ /* 0x0001e40000000000 */
[----:B------:R-:W-:Y:S02]  /*92a0*/  FSEL R128, -R128, 4.2945490664224492434e-19, !P0 ;  /* 0x20fd816480807808 */ /* 0x000fe40004000100 */
[----:B------:R-:W-:Y:S01]  /*92b0*/  FSEL R129, R129, -0.082518599927425384521, !P0 ;  /* 0xbda8ff8381817808 */ /* 0x000fe20004000000 */
[----:B------:R-:W-:Y:S01]  /*92c0*/  DFMA R4, R136, R4, R4 ;  /* 0x000000048804722b */ /* 0x000fe20000000004 */
[----:B0-----:R-:W-:-:S03]  /*92d0*/  LOP3.LUT R6, R51, 0x7fffffff, RZ, 0xc0, !PT ;  /* 0x7fffffff33067812 */ /* 0x001fc600078ec0ff */
[----:B------:R0:W-:Y:S01]  /*92e0*/  DFMA R92, R92, R136, 1 ;  /* 0x3ff000005c5c742b */ /* 0x0001e20000000088 */
[----:B------:R-:W-:Y:S01]  /*92f0*/  ISETP.EQ.AND P1, PT, R6, 0x7ff00000, PT ;  /* 0x7ff000000600780c */ /* 0x000fe20003f22270 */
[----:B0-----:R0:W2:Y:S02]  /*9300*/  F2F.F64.F32 R136, R212 ;  /* 0x000000d400887310 */ /* 0x0010a40000201800 */
[----:B------:R-:W-:-:S04]  /*9310*/  DFMA R46, R132, R46, R46 ;  /* 0x0000002e842e722b */ /* 0x000fc8000000002e */
[----:B------:R-:W-:-:S04]  /*9320*/  DFMA R88, R88, R132, 1 ;  /* 0x3ff000005858742b */ /* 0x000fc80000000084 */
        /* <DEDUP_REMOVED lines=38> */
[----:B-1----:R-:W-:-:S04]  /*9590*/  DFMA R54, R180, R54, R54 ;  /* 0x00000036b436722b */ /* 0x002fc80000000036 */
[----:B------:R-:W-:-:S04]  /*95a0*/  DFMA R158, R158, R180, 1 ;  /* 0x3ff000009e9e742b */ /* 0x000fc800000000b4 */
[----:B---3--:R-:W4:-:S06]  /*95b0*/  DFMA R72, R134, R128, R72 ;  /* 0x000000808648722b */ /* 0x008f0c0000000048 */
[----:B----4-:R-:W5:-:S06]  /*95c0*/  DFMA R72, R134, R72, R76 ;  /* 0x000000488648722b */ /* 0x010f4c000000004c */
[----:B-----5:R-:W1:-:S06]  /*95d0*/  DFMA R72, R134, R72, R78 ;  /* 0x000000488648722b */ /* 0x020e4c000000004e */
[----:B-1----:R-:W1:-:S06]  /*95e0*/  DFMA R72, R134, R72, R80 ;  /* 0x000000488648722b */ /* 0x002e4c0000000050 */
[----:B-1----:R-:W1:-:S06]  /*95f0*/  DFMA R72, R134, R72, R82 ;  /* 0x000000488648722b */ /* 0x002e4c0000000052 */
[----:B-1----:R-:W1:-:S06]  /*9600*/  DFMA R72, R134, R72, R84 ;  /* 0x000000488648722b */ /* 0x002e4c0000000054 */
[----:B-1----:R0:W1:-:S04]  /*9610*/  DFMA R132, R72, R74, R74 ;  /* 0x0000004a4884722b */ /* 0x002048000000004a */
[----:B------:R0:W3:Y:S01]  /*9620*/  DFMA R134, R134, R72, 1 ;  /* 0x3ff000008686742b */ /* 0x0000e20000000048 */
[----:B------:R-:W-:Y:S05]  /*9630*/  @!P2 BRA P1, `(.L_x_169) ;  /* 0x000001400000a947 */ /* 0x000fea0000800000 */
[C---:B-12---:R-:W1:Y:S01]  /*9640*/  DMUL R6, R50.reuse, c[0x2][0x8] ;  /* 0x0080020032067a28 */ /* 0x046e620000000000 */
        /* <DEDUP_REMOVED lines=10> */
[----:B0-----:R-:W-:Y:S01]  /*96f0*/  IMAD.MOV.U32 R74, RZ, RZ, R50 ;  /* 0x000000ffff4a7224 */ /* 0x001fe200078e0032 */
[----:B-1----:R-:W-:Y:S01]  /*9700*/  MOV R72, 0x9730 ;  /* 0x0000973000487802 */ /* 0x002fe20000000f00 */
[----:B------:R-:W-:Y:S02]  /*9710*/  IMAD.MOV.U32 R73, RZ, RZ, R51 ;  /* 0x000000ffff497224 */ /* 0x000fe400078e0033 */
[----:B---3--:R-:W-:Y:S05]  /*9720*/  CALL.REL.NOINC `($triton_poi_fused_stack_10$__internal_trig_reduction_slowpathd) ;  /* 0x0000305000007944 */ /* 0x008fea0003c00000 */
[----:B------:R-:W-:Y:S05]  /*9730*/  BSYNC B3 ;  /* 0x0000000000037941 */ /* 0x000fea0003800000 */
.L_x_172:
[----:B------:R0:W5:Y:S02]  /*9740*/  LDL R6, [R1] ;  /* 0x0000000001067983 */ /* 0x0001640000100800 */
.L_x_171:
[----:B------:R-:W-:Y:S05]  /*9750*/  BSYNC B2 ;  /* 0x0000000000027941 */ /* 0x000fea0003800000 */
.L_x_170:
[----:B-1---5:R-:W-:Y:S01]  /*9760*/  IADD3 R6, R6, 0x1, RZ ;  /* 0x0000000106067810 */ /* 0x022fe20007ffe0ff */
[----:B------:R-:W-:Y:S05]  /*9770*/  BRA `(.L_x_173) ;  /* 0x0000002000007947 */ /* 0x000fea0003800000 */
.L_x_169:
[----:B012---:R0:W1:Y:S01]  /*9780*/  DMUL R74, RZ, R50 ;  /* 0x00000032ff4a7228 */ /* 0x0070620000000000 */
[----:B------:R-:W-:-:S05]  /*9790*/  IMAD.MOV.U32 R6, RZ, RZ, 0x1 ;  /* 0x00000001ff067424 */ /* 0x000fca00078e00ff */
.L_x_173:
[----:B------:R-:W-:Y:S05]  /*97a0*/  BSYNC B1 ;  /* 0x0000000000017941 */ /* 0x000fea0003800000 */
.L_x_168:
[----:B0-----:R-:W-:Y:S02]  /*97b0*/  P2R R51, PR, RZ, 0x1 ;  /* 0x00000001ff337803 */ /* 0x001fe40000000000 */
[C---:B------:R-:W-:Y:S02]  /*97c0*/  LOP3.LUT P0, RZ, R71.reuse, 0x100000, RZ, 0xc0, !PT ;  /* 0x0010000047ff7812 */ /* 0x040fe4000780c0ff */
[----:B------:R-:W-:-:S02]  /*97d0*/  LOP3.LUT P2, RZ, R71, 0x800000, RZ, 0xc0, !PT ;  /* 0x0080000047ff7812 */ /* 0x000fc4000784c0ff */
[----:B------:R-:W-:Y:S02]  /*97e0*/  FSEL R8, R8, R94, !P0 ;  /* 0x0000005e08087208 */ /* 0x000fe40004000000 */
[----:B------:R-:W-:Y:S02]  /*97f0*/  FSEL R9, R9, R95, !P0 ;  /* 0x0000005f09097208 */ /* 0x000fe40004000000 */
[C---:B------:R-:W-:Y:S02]  /*9800*/  LOP3.LUT P0, RZ, R71.reuse, 0x2000, RZ, 0xc0, !PT ;  /* 0x0000200047ff7812 */ /* 0x040fe4000780c0ff */
[----:B------:R-:W-:Y:S02]  /*9810*/  LOP3.LUT P1, RZ, R71, 0x200000, RZ, 0xc0, !PT ;  /* 0x0020000047ff7812 */ /* 0x000fe4000782c0ff */
[----:B------:R-:W-:Y:S02]  /*9820*/  FSEL R26, R26, R108, !P0 ;  /* 0x0000006c1a1a7208 */ /* 0x000fe40004000000 */
[----:B------:R-:W-:-:S02]  /*9830*/  FSEL R27, R27, R109, !P0 ;  /* 0x0000006d1b1b7208 */ /* 0x000fc40004000000 */
[C---:B------:R-:W-:Y:S02]  /*9840*/  LOP3.LUT P0, RZ, R71.reuse, 0x80, RZ, 0xc0, !PT ;  /* 0x0000008047ff7812 */ /* 0x040fe4000780c0ff */
[----:B------:R-:W-:Y:S02]  /*9850*/  FSEL R46, R46, R88, !P2 ;  /* 0x000000582e2e7208 */ /* 0x000fe40005000000 */
[----:B------:R-:W-:Y:S02]  /*9860*/  P2R R50, PR, RZ, 0x1 ;  /* 0x00000001ff327803 */ /* 0x000fe40000000000 */
[----:B------:R-:W-:Y:S02]  /*9870*/  LOP3.LUT P0, RZ, R71, 0x100, RZ, 0xc0, !PT ;  /* 0x0000010047ff7812 */ /* 0x000fe4000780c0ff */
[----:B------:R-:W-:Y:S02]  /*9880*/  FSEL R47, R47, R89, !P2 ;  /* 0x000000592f2f7208 */ /* 0x000fe40005000000 */
[----:B------:R-:W-:-:S02]  /*9890*/  P2R R7, PR, RZ, 0x1 ;  /* 0x00000001ff077803 */ /* 0x000fc40000000000 */
[C---:B------:R-:W-:Y:S02]  /*98a0*/  LOP3.LUT P0, RZ, R71.reuse, 0x200, RZ, 0xc0, !PT ;  /* 0x0000020047ff7812 */ /* 0x040fe4000780c0ff */
[----:B------:R-:W-:Y:S02]  /*98b0*/  LOP3.LUT P6, RZ, R71, 0x20000, RZ, 0xc0, !PT ;  /* 0x0002000047ff7812 */ /* 0x000fe400078cc0ff */
[----:B------:R-:W-:Y:S02]  /*98c0*/  FSEL R34, R34, R116, !P0 ;  /* 0x0000007422227208 */ /* 0x000fe40004000000 */
[----:B------:R-:W-:Y:S02]  /*98d0*/  FSEL R35, R35, R117, !P0 ;  /* 0x0000007523237208 */ /* 0x000fe40004000000 */
[----:B------:R-:W-:Y:S02]  /*98e0*/  ISETP.NE.AND P0, PT, R7, RZ, PT ;  /* 0x000000ff0700720c */ /* 0x000fe40003f05270 */
[----:B------:R-:W-:-:S02]  /*98f0*/  LOP3.LUT P2, RZ, R71, 0x10000, RZ, 0xc0, !PT ;  /* 0x0001000047ff7812 */ /* 0x000fc4000784c0ff */
[----:B------:R-:W-:Y:S02]  /*9900*/  FSEL R4, R4, R92, !P1 ;  /* 0x0000005c04047208 */ /* 0x000fe40004800000 */
[----:B------:R-:W-:Y:S02]  /*9910*/  FSEL R5, R5, R93, !P1 ;  /* 0x0000005d05057208 */ /* 0x000fe40004800000 */
[----:B------:R-:W-:Y:S02]  /*9920*/  FSEL R36, R36, R118, !P0 ;  /* 0x0000007624247208 */ /* 0x000fe40004000000 */
[----:B------:R-:W-:Y:S02]  /*9930*/  FSEL R37, R37, R119, !P0 ;  /* 0x0000007725257208 */ /* 0x000fe40004000000 */
[----:B------:R-:W-:Y:S02]  /*9940*/  LOP3.LUT P1, RZ, R71, 0x4000, RZ, 0xc0, !PT ;  /* 0x0000400047ff7812 */ /* 0x000fe4000782c0ff */
[----:B------:R-:W-:-:S02]  /*9950*/  ISETP.NE.AND P0, PT, R50, RZ, PT ;  /* 0x000000ff3200720c */ /* 0x000fc40003f05270 */
[----:B------:R-:W-:Y:S02]  /*9960*/  FSEL R18, R18, R100, !P6 ;  /* 0x0000006412127208 */ /* 0x000fe40007000000 */
[----:B------:R-:W-:Y:S02]  /*9970*/  FSEL R19, R19, R101, !P6 ;  /* 0x0000006513137208 */ /* 0x000fe40007000000 */
[----:B------:R-:W-:Y:S02]  /*9980*/  FSEL R20, R20, R102, !P2 ;  /* 0x0000006614147208 */ /* 0x000fe40005000000 */
[----:B------:R-:W-:Y:S02]  /*9990*/  FSEL R21, R21, R103, !P2 ;  /* 0x0000006715157208 */ /* 0x000fe40005000000 */
[----:B------:R-:W-:Y:S02]  /*99a0*/  LOP3.LUT P2, RZ, R71, 0x800, RZ, 0xc0, !PT ;  /* 0x0000080047ff7812 */ /* 0x000fe4000784c0ff */
[----:B------:R-:W-:-:S02]  /*99b0*/  FSEL R24, R24, R106, !P1 ;  /* 0x0000006a18187208 */ /* 0x000fc40004800000 */
[----:B------:R-:W-:Y:S02]  /*99c0*/  FSEL R25, R25, R107, !P1 ;  /* 0x0000006b19197208 */ /* 0x000fe40004800000 */
[----:B------:R-:W-:Y:S02]  /*99d0*/  LOP3.LUT P6, RZ, R71, 0x8, RZ, 0xc0, !PT ;  /* 0x0000000847ff7812 */ /* 0x000fe400078cc0ff */
[----:B------:R-:W-:Y:S02]  /*99e0*/  FSEL R38, R38, R120, !P0 ;  /* 0x0000007826267208 */ /* 0x000fe40004000000 */
[----:B------:R-:W-:Y:S02]  /*99f0*/  FSEL R39, R39, R121, !P0 ;  /* 0x0000007927277208 */ /* 0x000fe40004000000 */
[----:B------:R-:W-:Y:S02]  /*9a00*/  LOP3.LUT P1, RZ, R71, 0x400, RZ, 0xc0, !PT ;  /* 0x0000040047ff7812 */ /* 0x000fe4000782c0ff */
[----:B------:R-:W-:-:S02]  /*9a10*/  ISETP.NE.AND P0, PT, R51, RZ, PT ;  /* 0x000000ff3300720c */ /* 0x000fc40003f05270 */
[----:B------:R-:W-:Y:S02]  /*9a20*/  P2R R76, PR, RZ, 0x8 ;  /* 0x00000008ff4c7803 */ /* 0x000fe40000000000 */
[----:B------:R-:W-:Y:S02]  /*9a30*/  LOP3.LUT P3, RZ, R71, 0x80000, RZ, 0xc0, !PT ;  /* 0x0008000047ff7812 */ /* 0x000fe4000786c0ff */
[----:B------:R-:W-:Y:S02]  /*9a40*/  FSEL R30, R30, R112, !P2 ;  /* 0x000000701e1e7208 */ /* 0x000fe40005000000 */
[----:B------:R-:W-:Y:S02]  /*9a50*/  FSEL R31, R31, R113, !P2 ;  /* 0x000000711f1f7208 */ /* 0x000fe40005000000 */
[----:B------:R-:W-:Y:S02]  /*9a60*/  FSEL R48, R48, R66, !P6 ;  /* 0x0000004230307208 */ /* 0x000fe40007000000 */
[----:B------:R-:W-:-:S02]  /*9a70*/  FSEL R49, R49, R67, !P6 ;  /* 0x0000004331317208 */ /* 0x000fc40007000000 */
[----:B------:R-:W-:Y:S02]  /*9a80*/  FSEL R32, R32, R114, !P1 ;  /* 0x0000007220207208 */ /* 0x000fe40004800000 */
[----:B------:R-:W-:Y:S02]  /*9a90*/  FSEL R33, R33, R115, !P1 ;  /* 0x0000007321217208 */ /* 0x000fe40004800000 */
[----:B------:R-:W-:Y:S02]  /*9aa0*/  LOP3.LUT P2, RZ, R71, 0x4, RZ, 0xc0, !PT ;  /* 0x0000000447ff7812 */ /* 0x000fe4000784c0ff */
[----:B---3--:R-:W-:Y:S02]  /*9ab0*/  FSEL R66, R132, R134, !P0 ;  /* 0x0000008684427208 */ /* 0x008fe40004000000 */
[----:B------:R-:W-:Y:S02]  /*9ac0*/  FSEL R67, R133, R135, !P0 ;  /* 0x0000008785437208 */ /* 0x000fe40004000000 */
[----:B------:R-:W-:-:S02]  /*9ad0*/  LOP3.LUT P1, RZ, R71, 0x2, RZ, 0xc0, !PT ;  /* 0x0000000247ff7812 */ /* 0x000fc4000782c0ff */
[----:B------:R-:W-:Y:S02]  /*9ae0*/  LOP3.LUT P0, R7, R6, 0x1, RZ, 0xc0, !PT ;  /* 0x0000000106077812 */ /* 0x000fe4000780c0ff */
[----:B------:R-:W-:Y:S02]  /*9af0*/  FSEL R12, R12, R96, !P3 ;  /* 0x000000600c0c7208 */ /* 0x000fe40005800000 */
[----:B------:R-:W-:Y:S01]  /*9b00*/  FSEL R13, R13, R97, !P3 ;  /* 0x000000610d0d7208 */ /* 0x000fe20005800000 */
[----:B------:R-:W-:Y:S01]  /*9b10*/  IMAD.SHL.U32 R7, R7, 0x8, RZ ;  /* 0x0000000807077824 */ /* 0x000fe200078e00ff */
[----:B------:R-:W-:Y:S02]  /*9b20*/  LOP3.LUT P3, RZ, R71, 0x1000, RZ, 0xc0, !PT ;  /* 0x0000100047ff7812 */ /* 0x000fe4000786c0ff */
[----:B------:R-:W-:Y:S02]  /*9b30*/  FSEL R50, R52, R130, !P2 ;  /* 0x0000008234327208 */ /* 0x000fe40005000000 */
[----:B------:R-:W-:Y:S01]  /*9b40*/  FSEL R52, R54, R158, !P1 ;  /* 0x0000009e36347208 */ /* 0x000fe20004800000 */
[----:B------:R-:W-:Y:S01]  /*9b50*/  IMAD.MOV.U32 R54, RZ, RZ, 0x8 ;  /* 0x00000008ff367424 */ /* 0x000fe200078e00ff */
[----:B------:R-:W-:-:S02]  /*9b60*/  FSEL R28, R28, R110, !P3 ;  /* 0x0000006e1c1c7208 */ /* 0x000fc40005800000 */
[----:B------:R-:W-:Y:S02]  /*9b70*/  FSEL R29, R29, R111, !P3 ;  /* 0x0000006f1d1d7208 */ /* 0x000fe40005800000 */
[----:B------:R-:W-:Y:S02]  /*9b80*/  FSEL R51, R53, R131, !P2 ;  /* 0x0000008335337208 */ /* 0x000fe40005000000 */
[----:B------:R-:W-:Y:S02]  /*9b90*/  LOP3.LUT P3, RZ, R71, 0x10, RZ, 0xc0, !PT ;  /* 0x0000001047ff7812 */ /* 0x000fe4000786c0ff */
[----:B------:R-:W-:Y:S01]  /*9ba0*/  FSEL R53, R55, R159, !P1 ;  /* 0x0000009f37357208 */ /* 0x000fe20004800000 */
[----:B------:R-:W-:Y:S01]  /*9bb0*/  IMAD.WIDE.U32 R54, R7, R54, c[0x4][0x18] ;  /* 0x0100060007367625 */ /* 0x000fe200078e0036 */
[----:B------:R-:W-:Y:S02]  /*9bc0*/  FSEL R44, R44, R126, !P3 ;  /* 0x0000007e2c2c7208 */ /* 0x000fe40005800000 */
[----:B------:R-:W-:-:S02]  /*9bd0*/  FSEL R45, R45, R127, !P3 ;  /* 0x0000007f2d2d7208 */ /* 0x000fc40005800000 */
[----:B------:R-:W-:Y:S01]  /*9be0*/  ISETP.NE.AND P3, PT, R76, RZ, PT ;  /* 0x000000ff4c00720c */ /* 0x000fe20003f65270 */
[----:B------:R-:W2:Y:S01]  /*9bf0*/  LDG.E.64.CONSTANT R78, [R54.64+0x10] ;  /* 0x00001006364e7981 */ /* 0x000ea2000c1e9b00 */
[----:B------:R-:W-:Y:S02]  /*9c00*/  P2R R73, PR, RZ, 0x10 ;  /* 0x00000010ff497803 */ /* 0x000fe40000000000 */
[----:B------:R-:W-:Y:S01]  /*9c10*/  LOP3.LUT P4, RZ, R71, 0x400000, RZ, 0xc0, !PT ;  /* 0x0040000047ff7812 */ /* 0x000fe2000788c0ff */
[----:B------:R-:W3:Y:S01]  /*9c20*/  LDG.E.64.CONSTANT R76, [R54.64+0x8] ;  /* 0x00000806364c7981 */ /* 0x000ee2000c1e9b00 */
[----:B------:R-:W-:Y:S02]  /*9c30*/  P2R R72, PR, RZ, 0x20 ;  /* 0x00000020ff487803 */ /* 0x000fe40000000000 */
[----:B------:R-:W-:Y:S01]  /*9c40*/  FSEL R2, R2, R90, !P4 ;  /* 0x0000005a02027208 */ /* 0x000fe20006000000 */
[----:B------:R-:W4:Y:S01]  /*9c50*/  LDG.E.64.CONSTANT R80, [R54.64+0x18] ;  /* 0x0000180636507981 */ /* 0x000f22000c1e9b00 */
[----:B------:R-:W-:-:S02]  /*9c60*/  FSEL R3, R3, R91, !P4 ;  /* 0x0000005b03037208 */ /* 0x000fc40006000000 */
[C---:B------:R-:W-:Y:S01]  /*9c70*/  LOP3.LUT P5, RZ, R71.reuse, 0x40000, RZ, 0xc0, !PT ;  /* 0x0004000047ff7812 */ /* 0x040fe200078ac0ff */
[----:B------:R-:W5:Y:S01]  /*9c80*/  LDG.E.64.CONSTANT R82, [R54.64+0x20] ;  /* 0x0000200636527981 */ /* 0x000f62000c1e9b00 */
[----:B------:R-:W-:Y:S02]  /*9c90*/  LOP3.LUT P4, RZ, R71, 0x8000, RZ, 0xc0, !PT ;  /* 0x0000800047ff7812 */ /* 0x000fe4000788c0ff */
[----:B------:R-:W-:Y:S01]  /*9ca0*/  FSEL R16, R16, R98, !P5 ;  /* 0x0000006210107208 */ /* 0x000fe20006800000 */
[----:B------:R-:W4:Y:S01]  /*9cb0*/  LDG.E.64.CONSTANT R84, [R54.64+0x28] ;  /* 0x0000280636547981 */ /* 0x000f22000c1e9b00 */
[----:B------:R-:W-:Y:S02]  /*9cc0*/  FSEL R17, R17, R99, !P5 ;  /* 0x0000006311117208 */ /* 0x000fe40006800000 */
[----:B------:R-:W-:Y:S01]  /*9cd0*/  FSEL R22, R22, R104, !P4 ;  /* 0x0000006816167208 */ /* 0x000fe20006000000 */
[----:B------:R-:W5:Y:S01]  /*9ce0*/  LDG.E.64.CONSTANT R88, [R54.64+0x30] ;  /* 0x0000300636587981 */ /* 0x000f62000c1e9b00 */
[----:B------:R-:W-:Y:S01]  /*9cf0*/  FSEL R23, R23, R105, !P4 ;  /* 0x0000006917177208 */ /* 0x000fe20006000000 */
[----:B------:R-:W-:Y:S01]  /*9d00*/  IMAD.MOV.U32 R90, RZ, RZ, 0x79785eba ;  /* 0x79785ebaff5a7424 */ /* 0x000fe200078e00ff */
[C---:B------:R-:W-:Y:S01]  /*9d10*/  LOP3.LUT P5, RZ, R71.reuse, 0x40, RZ, 0xc0, !PT ;  /* 0x0000004047ff7812 */ /* 0x040fe200078ac0ff */
[----:B------:R-:W-:Y:S01]  /*9d20*/  IMAD.MOV.U32 R7, RZ, RZ, 0x3de5db65 ;  /* 0x3de5db65ff077424 */ /* 0x000fe200078e00ff */
[----:B------:R-:W-:-:S02]  /*9d30*/  LOP3.LUT P4, RZ, R71, 0x20, RZ, 0xc0, !PT ;  /* 0x0000002047ff7812 */ /* 0x000fc4000788c0ff */
[----:B------:R-:W-:Y:S02]  /*9d40*/  FSEL R40, R40, R122, !P5 ;  /* 0x0000007a28287208 */ /* 0x000fe40006800000 */
[----:B------:R-:W-:Y:S02]  /*9d50*/  FSEL R41, R41, R123, !P5 ;  /* 0x0000007b29297208 */ /* 0x000fe40006800000 */
[----:B------:R-:W-:Y:S02]  /*9d60*/  FSEL R42, R42, R124, !P4 ;  /* 0x0000007c2a2a7208 */ /* 0x000fe40006000000 */
[----:B------:R-:W-:Y:S02]  /*9d70*/  FSEL R43, R43, R125, !P4 ;  /* 0x0000007d2b2b7208 */ /* 0x000fe40006000000 */
[----:B------:R-:W-:Y:S02]  /*9d80*/  ISETP.NE.AND P5, PT, R72, RZ, PT ;  /* 0x000000ff4800720c */ /* 0x000fe40003fa5270 */
[----:B------:R-:W-:Y:S01]  /*9d90*/  ISETP.NE.AND P4, PT, R73, RZ, PT ;  /* 0x000000ff4900720c */ /* 0x000fe20003f85270 */
[----:B-1----:R-:W3:Y:S01]  /*9da0*/  DMUL R72, R74, R74 ;  /* 0x0000004a4a487228 */ /* 0x002ee20000000000 */
[----:B------:R-:W-:-:S02]  /*9db0*/  FSEL R90, -R90, 4.2945490664224492434e-19, !P0 ;  /* 0x20fd81645a5a7808 */ /* 0x000fc40004000100 */
[----:B------:R-:W-:Y:S02]  /*9dc0*/  FSEL R91, R7, -0.082518599927425384521, !P0 ;  /* 0xbda8ff83075b7808 */ /* 0x000fe40004000000 */
[----:B------:R-:W-:Y:S02]  /*9dd0*/  LOP3.LUT R7, R183, 0x7fffffff, RZ, 0xc0, !PT ;  /* 0x7fffffffb7077812 */ /* 0x000fe400078ec0ff */
[----:B------:R-:W-:Y:S01]  /*9de0*/  ISETP.NE.AND P1, PT, R182, RZ, PT ;  /* 0x000000ffb600720c */ /* 0x000fe20003f25270 */
[----:B------:R0:W1:Y:S01]  /*9df0*/  F2F.F64.F32 R142, R213 ;  /* 0x000000d5008e7310 */ /* 0x0000620000201800 */
[----:B------:R-:W-:Y:S01]  /*9e00*/  BSSY B1, `(.L_x_174) ;  /* 0x0000024000017945 */ /* 0x000fe20003800000 */
[----:B------:R-:W-:-:S04]  /*9e10*/  DMUL R136, R136, R10 ;  /* 0x0000000a88887228 */ /* 0x000fc80000000000 */
[----:B---3--:R-:W2:-:S06]  /*9e20*/  DFMA R76, R72, R90, R76 ;  /* 0x0000005a484c722b */ /* 0x008e8c000000004c */
[----:B--2---:R-:W4:-:S06]  /*9e30*/  DFMA R76, R72, R76, R78 ;  /* 0x0000004c484c722b */ /* 0x004f0c000000004e */
[----:B----4-:R-:W5:-:S06]  /*9e40*/  DFMA R76, R72, R76, R80 ;  /* 0x0000004c484c722b */ /* 0x010f4c0000000050 */
[----:B-----5:R-:W2:-:S06]  /*9e50*/  DFMA R76, R72, R76, R82 ;  /* 0x0000004c484c722b */ /* 0x020e8c0000000052 */
[----:B--2---:R-:W2:-:S06]  /*9e60*/  DFMA R76, R72, R76, R84 ;  /* 0x0000004c484c722b */ /* 0x004e8c0000000054 */
[----:B--2---:R-:W2:-:S06]  /*9e70*/  DFMA R76, R72, R76, R88 ;  /* 0x0000004c484c722b */ /* 0x004e8c0000000058 */
[----:B--2---:R-:W-:-:S04]  /*9e80*/  DFMA R74, R76, R74, R74 ;  /* 0x0000004a4c4a722b */ /* 0x004fc8000000004a */
[----:B------:R-:W2:-:S10]  /*9e90*/  DFMA R72, R72, R76, 1 ;  /* 0x3ff000004848742b */ /* 0x000e94000000004c */
[----:B--2---:R-:W-:Y:S02]  /*9ea0*/  FSEL R54, R74, R72, !P0 ;  /* 0x000000484a367208 */ /* 0x004fe40004000000 */
[----:B------:R-:W-:Y:S02]  /*9eb0*/  FSEL R55, R75, R73, !P0 ;  /* 0x000000494b377208 */ /* 0x000fe40004000000 */
[----:B------:R-:W-:-:S13]  /*9ec0*/  ISETP.EQ.AND P0, PT, R7, 0x7ff00000, PT ;  /* 0x7ff000000700780c */ /* 0x000fda0003f02270 */
        /* <DEDUP_REMOVED lines=15> */
[----:B------:R-:W-:Y:S05]  /*9fc0*/  CALL.REL.NOINC `($triton_poi_fused_stack_10$__internal_trig_reduction_slowpathd) ;  /* 0x000027b000007944 */ /* 0x000fea0003c00000 */
[----:B------:R-:W-:Y:S05]  /*9fd0*/  BSYNC B3 ;  /* 0x0000000000037941 */ /* 0x000fea0003800000 */
.L_x_178:
[----:B------:R0:W5:Y:S02]  /*9fe0*/  LDL R10, [R1] ;  /* 0x00000000010a7983 */ /* 0x0001640000100800 */
.L_x_177:
[----:B------:R-:W-:Y:S05]  /*9ff0*/  BSYNC B2 ;  /* 0x0000000000027941 */ /* 0x000fea0003800000 */
.L_x_176:
[----:B-----5:R-:W-:Y:S01]  /*a000*/  IADD3 R7, R10, 0x1, RZ ;  /* 0x000000010a077810 */ /* 0x020fe20007ffe0ff */
[----:B------:R-:W-:Y:S05]  /*a010*/  BRA `(.L_x_179) ;  /* 0x0000002000007947 */ /* 0x000fea0003800000 */
.L_x_175:
[----:B01----:R0:W1:Y:S01]  /*a020*/  DMUL R74, RZ, R182 ;  /* 0x000000b6ff4a7228 */ /* 0x0030620000000000 */
[----:B------:R-:W-:-:S05]  /*a030*/  IMAD.MOV.U32 R7, RZ, RZ, 0x1 ;  /* 0x00000001ff077424 */ /* 0x000fca00078e00ff */
.L_x_179:
[----:B------:R-:W-:Y:S05]  /*a040*/  BSYNC B1 ;  /* 0x0000000000017941 */ /* 0x000fea0003800000 */
.L_x_174:
[----:B-1----:R-:W-:Y:S01]  /*a050*/  LOP3.LUT P0, R10, R7, 0x1, RZ, 0xc0, !PT ;  /* 0x00000001070a7812 */ /* 0x002fe2000780c0ff */
[----:B------:R-:W-:Y:S01]  /*a060*/  IMAD.MOV.U32 R11, RZ, RZ, 0x8 ;  /* 0x00000008ff0b7424 */ /* 0x000fe200078e00ff */
[----:B------:R-:W2:Y:S03]  /*a070*/  LDL.LU R147, [R1+0x27c] ;  /* 0x00027c0001937983 */ /* 0x000ea60000300800 */
[----:B------:R-:W-:Y:S01]  /*a080*/  IMAD.SHL.U32 R10, R10, 0x8, RZ ;  /* 0x000000080a0a7824 */ /* 0x000fe200078e00ff */
[----:B------:R-:W3:Y:S03]  /*a090*/  LDL.LU R146, [R1+0x278] ;  /* 0x0002780001927983 */ /* 0x000ee60000300800 */
[----:B------:R-:W-:Y:S01]  /*a0a0*/  IMAD.WIDE.U32 R10, R10, R11, c[0x4][0x18] ;  /* 0x010006000a0a7625 */ /* 0x000fe200078e000b */
[----:B------:R-:W4:Y:S04]  /*a0b0*/  LDL.LU R145, [R1+0x274] ;  /* 0x0002740001917983 */ /* 0x000f280000300800 */
[----:B------:R-:W5:Y:S04]  /*a0c0*/  LDG.E.64.CONSTANT R76, [R10.64+0x8] ;  /* 0x000008060a4c7981 */ /* 0x000f68000c1e9b00 */
[----:B------:R-:W2:Y:S04]  /*a0d0*/  LDG.E.64.CONSTANT R78, [R10.64+0x10] ;  /* 0x000010060a4e7981 */ /* 0x000ea8000c1e9b00 */
[----:B------:R-:W3:Y:S04]  /*a0e0*/  LDG.E.64.CONSTANT R80, [R10.64+0x18] ;  /* 0x000018060a507981 */ /* 0x000ee8000c1e9b00 */
[----:B------:R-:W3:Y:S04]  /*a0f0*/  LDG.E.64.CONSTANT R82, [R10.64+0x20] ;  /* 0x000020060a527981 */ /* 0x000ee8000c1e9b00 */
[----:B------:R-:W4:Y:S04]  /*a100*/  LDG.E.64.CONSTANT R84, [R10.64+0x28] ;  /* 0x000028060a547981 */ /* 0x000f28000c1e9b00 */
[----:B------:R-:W4:Y:S04]  /*a110*/  LDG.E.64.CONSTANT R88, [R10.64+0x30] ;  /* 0x000030060a587981 */ /* 0x000f28000c1e9b00 */
[----:B------:R-:W4:Y:S04]  /*a120*/  LDL.LU R144, [R1+0x270] ;  /* 0x0002700001907983 */ /* 0x000f280000300800 */
[----:B------:R-:W4:Y:S04]  /*a130*/  LDL.LU R129, [R1+0x26c] ;  /* 0x00026c0001817983 */ /* 0x000f280000300800 */
[----:B------:R-:W4:Y:S01]  /*a140*/  LDL.LU R128, [R1+0x268] ;  /* 0x0002680001807983 */ /* 0x000f220000300800 */
[----:B------:R-:W-:-:S02]  /*a150*/  IMAD.MOV.U32 R90, RZ, RZ, 0x79785eba ;  /* 0x79785ebaff5a7424 */ /* 0x000fc400078e00ff */
[----:B------:R-:W-:Y:S01]  /*a160*/  IMAD.MOV.U32 R91, RZ, RZ, 0x3de5db65 ;  /* 0x3de5db65ff5b7424 */ /* 0x000fe200078e00ff */
[----:B0-----:R-:W5:Y:S02]  /*a170*/  DMUL R72, R74, R74 ;  /* 0x0000004a4a487228 */ /* 0x001f640000000000 */
[----:B------:R-:W-:Y:S02]  /*a180*/  FSEL R90, -R90, 4.2945490664224492434e-19, !P0 ;  /* 0x20fd81645a5a7808 */ /* 0x000fe40004000100 */
[----:B------:R-:W-:Y:S02]  /*a190*/  FSEL R91, R91, -0.082518599927425384521, !P0 ;  /* 0xbda8ff835b5b7808 */ /* 0x000fe40004000000 */
[----:B------:R-:W-:-:S04]  /*a1a0*/  LOP3.LUT R71, R71, 0xff7fffff, RZ, 0xc0, !PT ;  /* 0xff7fffff47477812 */ /* 0x000fc800078ec0ff */
[----:B-----5:R-:W2:-:S06]  /*a1b0*/  DFMA R76, R72, R90, R76 ;  /* 0x0000005a484c722b */ /* 0x020e8c000000004c */
[----:B--2---:R-:W3:-:S06]  /*a1c0*/  DFMA R76, R72, R76, R78 ;  /* 0x0000004c484c722b */ /* 0x004ecc000000004e */
[----:B---3--:R-:W0:-:S06]  /*a1d0*/  DFMA R76, R72, R76, R80 ;  /* 0x0000004c484c722b */ /* 0x008e0c0000000050 */
[----:B0-----:R-:W4:-:S06]  /*a1e0*/  DFMA R76, R72, R76, R82 ;  /* 0x0000004c484c722b */ /* 0x001f0c0000000052 */
[----:B----4-:R-:W0:-:S06]  /*a1f0*/  DFMA R76, R72, R76, R84 ;  /* 0x0000004c484c722b */ /* 0x010e0c0000000054 */
[----:B0-----:R-:W0:-:S06]  /*a200*/  DFMA R76, R72, R76, R88 ;  /* 0x0000004c484c722b */ /* 0x001e0c0000000058 */
[----:B0-----:R-:W-:-:S04]  /*a210*/  DFMA R74, R76, R74, R74 ;  /* 0x0000004a4c4a722b */ /* 0x001fc8000000004a */
[----:B------:R-:W0:-:S10]  /*a220*/  DFMA R72, R72, R76, 1 ;  /* 0x3ff000004848742b */ /* 0x000e14000000004c */
[----:B0-----:R-:W-:Y:S02]  /*a230*/  FSEL R11, R75, R73, !P0 ;  /* 0x000000494b0b7208 */ /* 0x001fe40004000000 */
[----:B------:R-:W2:Y:S01]  /*a240*/  LDL.LU R73, [R1+0x280] ;  /* 0x0002800001497983 */ /* 0x000ea20000300800 */
[----:B------:R-:W-:Y:S02]  /*a250*/  FSEL R10, R74, R72, !P0 ;  /* 0x000000484a0a7208 */ /* 0x000fe40004000000 */
[----:B------:R-:W-:Y:S02]  /*a260*/  LOP3.LUT P0, RZ, R147, 0x2, RZ, 0xc0, !PT ;  /* 0x0000000293ff7812 */ /* 0x000fe4000780c0ff */
[----:B------:R-:W-:Y:S02]  /*a270*/  LOP3.LUT P2, RZ, R146, 0x2, RZ, 0xc0, !PT ;  /* 0x0000000292ff7812 */ /* 0x000fe4000784c0ff */
[----:B------:R-:W-:-:S09]  /*a280*/  LOP3.LUT P1, RZ, R145, 0x2, RZ, 0xc0, !PT ;  /* 0x0000000291ff7812 */ /* 0x000fd2000782c0ff */
[----:B------:R-:W-:-:S04]  /*a290*/  @P0 LOP3.LUT R71, R71, 0x800000, RZ, 0xfc, !PT ;  /* 0x0080000047470812 */ /* 0x000fc800078efcff */
[----:B------:R-:W-:-:S04]  /*a2a0*/  LOP3.LUT R71, R71, 0xffbfffff, RZ, 0xc0, !PT ;  /* 0xffbfffff47477812 */ /* 0x000fc800078ec0ff */
[----:B------:R-:W-:Y:S02]  /*a2b0*/  @P2 LOP3.LUT R71, R71, 0x400000, RZ, 0xfc, !PT ;  /* 0x0040000047472812 */ /* 0x000fe400078efcff */
[----:B------:R-:W-:Y:S02]  /*a2c0*/  LOP3.LUT P0, RZ, R144, 0x2, RZ, 0xc0, !PT ;  /* 0x0000000290ff7812 */ /* 0x000fe4000780c0ff */
        /* <DEDUP_REMOVED lines=62> */
[----:B------:R-:W-:Y:S02]  /*a6b0*/  LOP3.LUT R72, R137, 0x7fffffff, RZ, 0xc0, !PT ;  /* 0x7fffffff89487812 */ /* 0x000fe400078ec0ff */
[----:B------:R-:W-:Y:S02]  /*a6c0*/  LOP3.LUT R71, R71, 0xfbffffff, RZ, 0xc0, !PT ;  /* 0xfbffffff47477812 */ /* 0x000fe400078ec0ff */
[----:B------:R-:W-:Y:S02]  /*a6d0*/  ISETP.NE.AND P2, PT, R136, RZ, PT ;  /* 0x000000ff8800720c */ /* 0x000fe40003f45270 */
[----:B------:R-:W-:Y:S02]  /*a6e0*/  @P1 LOP3.LUT R71, R71, 0x4000000, RZ, 0xfc, !PT ;  /* 0x0400000047471812 */ /* 0x000fe400078efcff */
[----:B------:R-:W-:Y:S01]  /*a6f0*/  ISETP.EQ.AND P1, PT, R72, 0x7ff00000, PT ;  /* 0x7ff000004800780c */ /* 0x000fe20003f22270 */
[----:B------:R0:W1:Y:S01]  /*a700*/  DMUL R142, R142, R14 ;  /* 0x0000000e8e8e7228 */ /* 0x0000620000000000 */
[----:B------:R-:W-:Y:S01]  /*a710*/  LOP3.LUT R71, R71, 0xfeffffff, RZ, 0xc0, !PT ;  /* 0xfeffffff47477812 */ /* 0x000fe200078ec0ff */
[----:B------:R-:W-:Y:S02]  /*a720*/  BSSY B1, `(.L_x_180) ;  /* 0x0000035000017945 */ /* 0x000fe40003800000 */
[----:B------:R0:W3:Y:S01]  /*a730*/  DFMA R140, R46, -1, RZ ;  /* 0xbff000002e8c782b */ /* 0x0000e200000000ff */
[----:B------:R-:W-:-:S03]  /*a740*/  LOP3.LUT P0, RZ, R7, 0x2, RZ, 0xc0, !PT ;  /* 0x0000000207ff7812 */ /* 0x000fc6000780c0ff */
[----:B------:R0:W4:-:S04]  /*a750*/  DFMA R138, R2, -1, RZ ;  /* 0xbff00000028a782b */ /* 0x00010800000000ff */
[----:B------:R0:W0:-:S04]  /*a760*/  DFMA R134, R4, -1, RZ ;  /* 0xbff000000486782b */ /* 0x00000800000000ff */
        /* <DEDUP_REMOVED lines=17> */
[----:B------:R0:W0:Y:S01]  /*a880*/  DFMA R96, R48, -1, RZ ;  /* 0xbff000003060782b */ /* 0x00002200000000ff */
[----:B--2---:R-:W-:-:S03]  /*a890*/  LOP3.LUT P6, RZ, R73, 0x2, RZ, 0xc0, !PT ;  /* 0x0000000249ff7812 */ /* 0x004fc600078cc0ff */
[----:B------:R2:W0:-:S04]  /*a8a0*/  DFMA R94, R50, -1, RZ ;  /* 0xbff00000325e782b */ /* 0x00040800000000ff */
[----:B------:R2:W0:-:S04]  /*a8b0*/  DFMA R92, R52, -1, RZ ;  /* 0xbff00000345c782b */ /* 0x00040800000000ff */
[----:B------:R2:W0:-:S04]  /*a8c0*/  DFMA R90, R66, -1, RZ ;  /* 0xbff00000425a782b */ /* 0x00040800000000ff */
[----:B------:R2:W0:Y:S01]  /*a8d0*/  DFMA R88, R54, -1, RZ ;  /* 0xbff000003658782b */ /* 0x00042200000000ff */
[----:B------:R-:W-:-:S03]  /*a8e0*/  @P6 LOP3.LUT R71, R71, 0x1000000, RZ, 0xfc, !PT ;  /* 0x0100000047476812 */ /* 0x000fc600078efcff */
[----:B------:R2:W0:Y:S01]  /*a8f0*/  DFMA R14, R10, -1, RZ ;  /* 0xbff000000a0e782b */ /* 0x00042200000000ff */
[----:B------:R-:W-:Y:S05]  /*a900*/  @!P2 BRA P1, `(.L_x_181) ;  /* 0x000001400000a947 */ /* 0x000fea0000800000 */
[C---:B-1-34-:R-:W1:Y:S01]  /*a910*/  DMUL R6, R136.reuse, c[0x2][0x8] ;  /* 0x0080020088067a28 */ /* 0x05ae620000000000 */
[----:B------:R-:W-:Y:S03]  /*a920*/  BSSY B2, `(.L_x_182) ;  /* 0x0000010000027945 */ /* 0x000fe60003800000 */
[----:B------:R-:W-:Y:S02]  /*a930*/  DSETP.GE.AND P1, PT, |R136|, 2.14748364800000000000e+09, PT ;  /* 0x41e000008800742a */ /* 0x000fe40003f26200 */
[----:B-1----:R-:W1:Y:S08]  /*a940*/  F2I.F64 R0, R6 ;  /* 0x0000000600007311 */ /* 0x002e700000301100 */
[----:B-1----:R-:W1:Y:S01]  /*a950*/  I2F.F64 R56, R0 ;  /* 0x0000000000387312 */ /* 0x002e620000201c00 */
[----:B------:R3:W-:Y:S01]  /*a960*/  STL [R1], R0 ;  /* 0x0000000001007387 */ /* 0x0007e20000100800 */
[----:B-1----:R-:W1:-:S06]  /*a970*/  DFMA R74, -R56, c[0x2][0x10], R136 ;  /* 0x00800400384a7a2b */ /* 0x002e4c0000000188 */
[----:B-1----:R-:W1:-:S06]  /*a980*/  DFMA R74, -R56, c[0x2][0x18], R74 ;  /* 0x00800600384a7a2b */ /* 0x002e4c000000014a */
[----:B-1----:R3:W1:Y:S01]  /*a990*/  DFMA R74, -R56, c[0x2][0x20], R74 ;  /* 0x00800800384a7a2b */ /* 0x002662000000014a */
[----:B------:R-:W-:Y:S05]  /*a9a0*/  @!P1 BRA `(.L_x_183) ;  /* 0x0000007000009947 */ /* 0x000fea0003800000 */
[----:B------:R-:W-:Y:S01]  /*a9b0*/  BSSY B3, `(.L_x_184) ;  /* 0x0000005000037945 */ /* 0x000fe20003800000 */
[----:B-1----:R-:W-:Y:S01]  /*a9c0*/  IMAD.MOV.U32 R74, RZ, RZ, R136 ;  /* 0x000000ffff4a7224 */ /* 0x002fe200078e0088 */
[----:B------:R-:W-:Y:S01]  /*a9d0*/  MOV R72, 0xaa00 ;  /* 0x0000aa0000487802 */ /* 0x000fe20000000f00 */
[----:B------:R-:W-:Y:S02]  /*a9e0*/  IMAD.MOV.U32 R73, RZ, RZ, R137 ;  /* 0x000000ffff497224 */ /* 0x000fe400078e0089 */
[----:B0-23--:R-:W-:Y:S05]  /*a9f0*/  CALL.REL.NOINC `($triton_poi_fused_stack_10$__internal_trig_reduction_slowpathd) ;  /* 0x00001d8000007944 */ /* 0x00dfea0003c00000 */
[----:B------:R-:W-:Y:S05]  /*aa00*/  BSYNC B3 ;  /* 0x0000000000037941 */ /* 0x000fea0003800000 */
.L_x_184:
[----:B------:R0:W5:Y:S02]  /*aa10*/  LDL R0, [R1] ;  /* 0x0000000001007983 */ /* 0x0001640000100800 */
.L_x_183:
[----:B------:R-:W-:Y:S05]  /*aa20*/  BSYNC B2 ;  /* 0x0000000000027941 */ /* 0x000fea0003800000 */
.L_x_182:
[----:B-----5:R-:W-:Y:S01]  /*aa30*/  IADD3 R68, R0, 0x1, RZ ;  /* 0x0000000100447810 */ /* 0x020fe20007ffe0ff */
[----:B------:R-:W-:Y:S05]  /*aa40*/  BRA `(.L_x_185) ;  /* 0x0000002000007947 */ /* 0x000fea0003800000 */
.L_x_181:
[----:B-1-34-:R1:W3:Y:S01]  /*aa50*/  DMUL R74, RZ, R136 ;  /* 0x00000088ff4a7228 */ /* 0x01a2e20000000000 */
[----:B------:R-:W-:-:S05]  /*aa60*/  IMAD.MOV.U32 R68, RZ, RZ, 0x1 ;  /* 0x00000001ff447424 */ /* 0x000fca00078e00ff */
.L_x_185:
[----:B------:R-:W-:Y:S05]  /*aa70*/  BSYNC B1 ;  /* 0x0000000000017941 */ /* 0x000fea0003800000 */
.L_x_180:
[----:B------:R-:W-:Y:S02]  /*aa80*/  P2R R60, PR, RZ, 0x1 ;  /* 0x00000001ff3c7803 */ /* 0x000fe40000000000 */
[C---:B------:R-:W-:Y:S02]  /*aa90*/  LOP3.LUT P0, RZ, R71.reuse, 0x100000, RZ, 0xc0, !PT ;  /* 0x0010000047ff7812 */ /* 0x040fe4000780c0ff */
[----:B------:R-:W-:-:S02]  /*aaa0*/  LOP3.LUT P1, RZ, R71, 0x200000, RZ, 0xc0, !PT ;  /* 0x0020000047ff7812 */ /* 0x000fc4000782c0ff */
[----:B------:R-:W-:Y:S02]  /*aab0*/  P2R R62, PR, RZ, 0x10 ;  /* 0x00000010ff3e7803 */ /* 0x000fe40000000000 */
[C---:B------:R-:W-:Y:S02]  /*aac0*/  LOP3.LUT P4, RZ, R71.reuse, 0x1000000, RZ, 0xc0, !PT ;  /* 0x0100000047ff7812 */ /* 0x040fe4000788c0ff */
[----:B------:R-:W-:Y:S02]  /*aad0*/  LOP3.LUT P2, RZ, R71, 0x400000, RZ, 0xc0, !PT ;  /* 0x0040000047ff7812 */ /* 0x000fe4000784c0ff */
[----:B0-----:R-:W-:Y:S02]  /*aae0*/  FSEL R12, R12, R130, !P0 ;  /* 0x000000820c0c7208 */ /* 0x001fe40004000000 */
[----:B------:R-:W-:Y:S02]  /*aaf0*/  FSEL R13, R13, R131, !P0 ;  /* 0x000000830d0d7208 */ /* 0x000fe40004000000 */
[----:B------:R-:W-:-:S02]  /*ab00*/  FSEL R58, R8, R132, !P1 ;  /* 0x00000084083a7208 */ /* 0x000fc40004800000 */
[----:B------:R-:W-:Y:S02]  /*ab10*/  FSEL R59, R9, R133, !P1 ;  /* 0x00000085093b7208 */ /* 0x000fe40004800000 */
[C---:B------:R-:W-:Y:S02]  /*ab20*/  LOP3.LUT P0, RZ, R71.reuse, 0x2000, RZ, 0xc0, !PT ;  /* 0x0000200047ff7812 */ /* 0x040fe4000780c0ff */
[----:B---3--:R-:W-:Y:S02]  /*ab30*/  FSEL R0, R46, R140, !P4 ;  /* 0x0000008c2e007208 */ /* 0x008fe40006000000 */
[----:B------:R-:W-:Y:S02]  /*ab40*/  LOP3.LUT P1, RZ, R71, 0x4000, RZ, 0xc0, !PT ;  /* 0x0000400047ff7812 */ /* 0x000fe4000782c0ff */
[----:B------:R-:W-:Y:S02]  /*ab50*/  FSEL R46, R47, R141, !P4 ;  /* 0x0000008d2f2e7208 */ /* 0x000fe40006000000 */
[----:B------:R-:W-:-:S02]  /*ab60*/  P2R R61, PR, RZ, 0x20 ;  /* 0x00000020ff3d7803 */ /* 0x000fc40000000000 */
[----:B------:R-:W-:Y:S02]  /*ab70*/  FSEL R47, R4, R134, !P2 ;  /* 0x00000086042f7208 */ /* 0x000fe40005000000 */
[----:B------:R-:W-:Y:S02]  /*ab80*/  LOP3.LUT P5, RZ, R71, 0x800000, RZ, 0xc0, !PT ;  /* 0x0080000047ff7812 */ /* 0x000fe400078ac0ff */
[----:B------:R-:W-:Y:S02]  /*ab90*/  P2R R63, PR, RZ, 0x8 ;  /* 0x00000008ff3f7803 */ /* 0x000fe40000000000 */
[----:B------:R-:W-:Y:S02]  /*aba0*/  FSEL R134, R5, R135, !P2 ;  /* 0x0000008705867208 */ /* 0x000fe40005000000 */
[----:B------:R-:W-:Y:S02]  /*abb0*/  FSEL R8, R28, R114, !P0 ;  /* 0x000000721c087208 */ /* 0x000fe40004000000 */
[----:B------:R-:W-:-:S02]  /*abc0*/  FSEL R9, R29, R115, !P0 ;  /* 0x000000731d097208 */ /* 0x000fc40004000000 */
[C---:B------:R-:W-:Y:S02]  /*abd0*/  LOP3.LUT P3, RZ, R71.reuse, 0x10000, RZ, 0xc0, !PT ;  /* 0x0001000047ff7812 */ /* 0x040fe4000786c0ff */
[----:B------:R-:W-:Y:S02]  /*abe0*/  LOP3.LUT P2, RZ, R71, 0x8000, RZ, 0xc0, !PT ;  /* 0x0000800047ff7812 */ /* 0x000fe4000784c0ff */
[----:B------:R-:W-:Y:S02]  /*abf0*/  FSEL R6, R26, R116, !P1 ;  /* 0x000000741a067208 */ /* 0x000fe40004800000 */
[----:B------:R-:W-:Y:S02]  /*ac00*/  FSEL R7, R27, R117, !P1 ;  /* 0x000000751b077208 */ /* 0x000fe40004800000 */
[C---:B------:R-:W-:Y:S02]  /*ac10*/  LOP3.LUT P0, RZ, R71.reuse, 0x80, RZ, 0xc0, !PT ;  /* 0x0000008047ff7812 */ /* 0x040fe4000780c0ff */
[----:B------:R-:W-:-:S02]  /*ac20*/  LOP3.LUT P1, RZ, R71, 0x200, RZ, 0xc0, !PT ;  /* 0x0000020047ff7812 */ /* 0x000fc4000782c0ff */
[C---:B------:R-:W-:Y:S02]  /*ac30*/  LOP3.LUT P6, RZ, R71.reuse, 0x80000, RZ, 0xc0, !PT ;  /* 0x0008000047ff7812 */ /* 0x040fe400078cc0ff */
[----:B------:R-:W-:Y:S02]  /*ac40*/  LOP3.LUT P4, RZ, R71, 0x40000, RZ, 0xc0, !PT ;  /* 0x0004000047ff7812 */ /* 0x000fe4000788c0ff */
[----:B------:R-:W-:Y:S02]  /*ac50*/  FSEL R56, R2, R138, !P5 ;  /* 0x0000008a02387208 */ /* 0x000fe40006800000 */
[----:B------:R-:W-:Y:S02]  /*ac60*/  FSEL R57, R3, R139, !P5 ;  /* 0x0000008b03397208 */ /* 0x000fe40006800000 */
[----:B------:R-:W-:Y:S02]  /*ac70*/  LOP3.LUT P5, RZ, R71, 0x20000, RZ, 0xc0, !PT ;  /* 0x0002000047ff7812 */ /* 0x000fe400078ac0ff */
[----:B------:R-:W-:-:S02]  /*ac80*/  FSEL R2, R22, R120, !P3 ;  /* 0x0000007816027208 */ /* 0x000fc40005800000 */
[----:B------:R-:W-:Y:S02]  /*ac90*/  FSEL R3, R23, R121, !P3 ;  /* 0x0000007917037208 */ /* 0x000fe40005800000 */
[----:B------:R-:W-:Y:S02]  /*aca0*/  FSEL R4, R24, R118, !P2 ;  /* 0x0000007618047208 */ /* 0x000fe40005000000 */
[----:B------:R-:W-:Y:S02]  /*acb0*/  P2R R26, PR, RZ, 0x1 ;  /* 0x00000001ff1a7803 */ /* 0x000fe40000000000 */
[C---:B------:R-:W-:Y:S02]  /*acc0*/  LOP3.LUT P3, RZ, R71.reuse, 0x800, RZ, 0xc0, !PT ;  /* 0x0000080047ff7812 */ /* 0x040fe4000786c0ff */
[----:B------:R-:W-:Y:S02]  /*acd0*/  LOP3.LUT P0, RZ, R71, 0x100, RZ, 0xc0, !PT ;  /* 0x0000010047ff7812 */ /* 0x000fe4000780c0ff */
[----:B------:R-:W-:-:S02]  /*ace0*/  FSEL R24, R36, R106, !P1 ;  /* 0x0000006a24187208 */ /* 0x000fc40004800000 */
[----:B------:R-:W-:Y:S02]  /*acf0*/  FSEL R127, R17, R127, !P6 ;  /* 0x0000007f117f7208 */ /* 0x000fe40007000000 */
[----:B------:R-:W-:Y:S02]  /*ad00*/  FSEL R36, R37, R107, !P1 ;  /* 0x0000006b25247208 */ /* 0x000fe40004800000 */
[----:B------:R-:W-:Y:S02]  /*ad10*/  FSEL R17, R18, R124, !P4 ;  /* 0x0000007c12117208 */ /* 0x000fe40006000000 */
[----:B------:R-:W-:Y:S02]  /*ad20*/  LOP3.LUT P1, RZ, R71, 0x2, RZ, 0xc0, !PT ;  /* 0x0000000247ff7812 */ /* 0x000fe4000782c0ff */
[----:B------:R-:W-:Y:S02]  /*ad30*/  FSEL R18, R20, R122, !P5 ;  /* 0x0000007a14127208 */ /* 0x000fe40006800000 */
[----:B------:R-:W-:-:S02]  /*ad40*/  FSEL R5, R25, R119, !P2 ;  /* 0x0000007719057208 */ /* 0x000fc40005000000 */
[----:B------:R-:W-:Y:S02]  /*ad50*/  FSEL R20, R32, R110, !P3 ;  /* 0x0000006e20147208 */ /* 0x000fe40005800000 */
[----:B------:R-:W-:Y:S02]  /*ad60*/  FSEL R25, R38, R104, !P0 ;  /* 0x0000006826197208 */ /* 0x000fe40004000000 */
[----:B------:R-:W-:Y:S02]  /*ad70*/  FSEL R32, R33, R111, !P3 ;  /* 0x0000006f21207208 */ /* 0x000fe40005800000 */
[----:B------:R-:W-:Y:S02]  /*ad80*/  FSEL R38, R39, R105, !P0 ;  /* 0x0000006927267208 */ /* 0x000fe40004000000 */
[----:B------:R-:W-:Y:S02]  /*ad90*/  ISETP.NE.AND P0, PT, R26, RZ, PT ;  /* 0x000000ff1a00720c */ /* 0x000fe40003f05270 */
[----:B------:R-:W-:-:S02]  /*ada0*/  FSEL R33, R66, R90, !P1 ;  /* 0x0000005a42217208 */ /* 0x000fc40004800000 */
[----:B--2---:R-:W-:Y:S02]  /*adb0*/  FSEL R66, R67, R91, !P1 ;  /* 0x0000005b43427208 */ /* 0x004fe40004800000 */
[----:B------:R-:W-:Y:S02]  /*adc0*/  LOP3.LUT P1, R37, R68, 0x1, RZ, 0xc0, !PT ;  /* 0x0000000144257812 */ /* 0x000fe4000782c0ff */
[----:B------:R-:W-:Y:S02]  /*add0*/  FSEL R21, R21, R123, !P5 ;  /* 0x0000007b15157208 */ /* 0x000fe40006800000 */
[----:B------:R-:W-:Y:S01]  /*ade0*/  LOP3.LUT P5, RZ, R71, 0x40, RZ, 0xc0, !PT ;  /* 0x0000004047ff7812 */ /* 0x000fe200078ac0ff */
[----:B------:R-:W-:Y:S01]  /*adf0*/  IMAD.SHL.U32 R37, R37, 0x8, RZ ;  /* 0x0000000825257824 */ /* 0x000fe200078e00ff */
[----:B------:R-:W-:Y:S02]  /*ae00*/  FSEL R26, R40, R102, !P0 ;  /* 0x00000066281a7208 */ /* 0x000fe40004000000 */
[----:B------:R-:W-:-:S02]  /*ae10*/  FSEL R40, R41, R103, !P0 ;  /* 0x0000006729287208 */ /* 0x000fc40004000000 */
[----:B------:R-:W-:Y:S01]  /*ae20*/  ISETP.NE.AND P0, PT, R60, RZ, PT ;  /* 0x000000ff3c00720c */ /* 0x000fe20003f05270 */
[----:B------:R-:W-:Y:S01]  /*ae30*/  IMAD.MOV.U32 R60, RZ, RZ, 0x8 ;  /* 0x00000008ff3c7424 */ /* 0x000fe200078e00ff */
[----:B------:R-:W-:Y:S02]  /*ae40*/  FSEL R28, R42, R100, !P5 ;  /* 0x000000642a1c7208 */ /* 0x000fe40006800000 */
[----:B------:R-:W-:Y:S02]  /*ae50*/  FSEL R42, R43, R101, !P5 ;  /* 0x000000652b2a7208 */ /* 0x000fe40006800000 */
[----:B------:R-:W-:Y:S01]  /*ae60*/  ISETP.NE.AND P5, PT, R61, RZ, PT ;  /* 0x000000ff3d00720c */ /* 0x000fe20003fa5270 */
[----:B------:R-:W-:Y:S01]  /*ae70*/  IMAD.WIDE.U32 R60, R37, R60, c[0x4][0x18] ;  /* 0x01000600253c7625 */ /* 0x000fe200078e003c */
[----:B------:R-:W-:Y:S02]  /*ae80*/  FSEL R19, R19, R125, !P4 ;  /* 0x0000007d13137208 */ /* 0x000fe40006000000 */
[----:B------:R-:W-:-:S02]  /*ae90*/  LOP3.LUT P4, RZ, R71, 0x1000, RZ, 0xc0, !PT ;  /* 0x0000100047ff7812 */ /* 0x000fc4000788c0ff */
[----:B------:R-:W2:Y:S01]  /*aea0*/  LDG.E.64.CONSTANT R64, [R60.64+0x8] ;  /* 0x000008063c407981 */ /* 0x000ea2000c1e9b00 */
[----:B------:R-:W-:Y:S02]  /*aeb0*/  LOP3.LUT P3, RZ, R71, 0x10, RZ, 0xc0, !PT ;  /* 0x0000001047ff7812 */ /* 0x000fe4000786c0ff */
[----:B------:R-:W-:Y:S01]  /*aec0*/  FSEL R23, R30, R112, !P4 ;  /* 0x000000701e177208 */ /* 0x000fe20006000000 */
[----:B------:R-:W3:Y:S01]  /*aed0*/  LDG.E.64.CONSTANT R72, [R60.64+0x10] ;  /* 0x000010063c487981 */ /* 0x000ee2000c1e9b00 */
[----:B------:R-:W-:Y:S02]  /*aee0*/  FSEL R31, R31, R113, !P4 ;  /* 0x000000711f1f7208 */ /* 0x000fe40006000000 */
[----:B------:R-:W-:Y:S01]  /*aef0*/  LOP3.LUT P4, RZ, R71, 0x20, RZ, 0xc0, !PT ;  /* 0x0000002047ff7812 */ /* 0x000fe2000788c0ff */
[----:B------:R-:W4:Y:S01]  /*af00*/  LDG.E.64.CONSTANT R76, [R60.64+0x18] ;  /* 0x000018063c4c7981 */ /* 0x000f22000c1e9b00 */
[----:B------:R-:W-:Y:S01]  /*af10*/  IMAD.MOV.U32 R84, RZ, RZ, 0x79785eba ;  /* 0x79785ebaff547424 */ /* 0x000fe200078e00ff */
[----:B------:R-:W-:-:S02]  /*af20*/  FSEL R29, R48, R96, !P3 ;  /* 0x00000060301d7208 */ /* 0x000fc40005800000 */
[----:B------:R-:W5:Y:S01]  /*af30*/  LDG.E.64.CONSTANT R78, [R60.64+0x20] ;  /* 0x000020063c4e7981 */ /* 0x000f62000c1e9b00 */
[----:B------:R-:W-:Y:S01]  /*af40*/  IMAD.MOV.U32 R37, RZ, RZ, 0x3de5db65 ;  /* 0x3de5db65ff257424 */ /* 0x000fe200078e00ff */
[----:B------:R-:W-:Y:S02]  /*af50*/  FSEL R27, R44, R98, !P4 ;  /* 0x000000622c1b7208 */ /* 0x000fe40006000000 */
[----:B------:R-:W5:Y:S01]  /*af60*/  LDG.E.64.CONSTANT R80, [R60.64+0x28] ;  /* 0x000028063c507981 */ /* 0x000f62000c1e9b00 */
[----:B------:R-:W-:Y:S02]  /*af70*/  FSEL R44, R45, R99, !P4 ;  /* 0x000000632d2c7208 */ /* 0x000fe40006000000 */
[----:B------:R-:W-:Y:S01]  /*af80*/  FSEL R48, R49, R97, !P3 ;  /* 0x0000006131307208 */ /* 0x000fe20005800000 */
[----:B------:R-:W5:Y:S01]  /*af90*/  LDG.E.64.CONSTANT R82, [R60.64+0x30] ;  /* 0x000030063c527981 */ /* 0x000f62000c1e9b00 */
[----:B------:R-:W-:Y:S02]  /*afa0*/  ISETP.NE.AND P4, PT, R62, RZ, PT ;  /* 0x000000ff3e00720c */ /* 0x000fe40003f85270 */
[----:B------:R-:W-:Y:S01]  /*afb0*/  ISETP.NE.AND P3, PT, R63, RZ, PT ;  /* 0x000000ff3f00720c */ /* 0x000fe20003f65270 */
[----:B-1----:R-:W2:Y:S01]  /*afc0*/  DMUL R62, R74, R74 ;  /* 0x0000004a4a3e7228 */ /* 0x002ea20000000000 */
[----:B------:R-:W-:-:S02]  /*afd0*/  FSEL R84, -R84, 4.2945490664224492434e-19, !P1 ;  /* 0x20fd816454547808 */ /* 0x000fc40004800100 */
[----:B------:R-:W-:Y:S02]  /*afe0*/  FSEL R85, R37, -0.082518599927425384521, !P1 ;  /* 0xbda8ff8325557808 */ /* 0x000fe40004800000 */
[----:B------:R-:W-:Y:S02]  /*aff0*/  FSEL R41, R10, R14, !P0 ;  /* 0x0000000e0a297208 */ /* 0x000fe40004000000 */
[----:B------:R-:W-:Y:S02]  /*b000*/  FSEL R39, R11, R15, !P0 ;  /* 0x0000000f0b277208 */ /* 0x000fe40004000000 */
[----:B------:R-:W-:Y:S02]  /*b010*/  LOP3.LUT P0, RZ, R68, 0x2, RZ, 0xc0, !PT ;  /* 0x0000000244ff7812 */ /* 0x000fe4000780c0ff */
[----:B------:R-:W-:Y:S02]  /*b020*/  LOP3.LUT P2, RZ, R71, 0x400, RZ, 0xc0, !PT ;  /* 0x0000040047ff7812 */ /* 0x000fe4000784c0ff */
[----:B------:R-:W-:-:S02]  /*b030*/  FSEL R16, R16, R126, !P6 ;  /* 0x0000007e10107208 */ /* 0x000fc40007000000 */
[----:B------:R-:W-:Y:S02]  /*b040*/  FSEL R22, R34, R108, !P2 ;  /* 0x0000006c22167208 */ /* 0x000fe40005000000 */
[----:B------:R-:W-:Y:S02]  /*b050*/  FSEL R35, R35, R109, !P2 ;  /* 0x0000006d23237208 */ /* 0x000fe40005000000 */
[C---:B------:R-:W-:Y:S02]  /*b060*/  LOP3.LUT P2, RZ, R71.reuse, 0x4, RZ, 0xc0, !PT ;  /* 0x0000000447ff7812 */ /* 0x040fe4000784c0ff */
[----:B------:R-:W-:Y:S02]  /*b070*/  LOP3.LUT P6, RZ, R71, 0x8, RZ, 0xc0, !PT ;  /* 0x0000000847ff7812 */ /* 0x000fe400078cc0ff */
[----:B------:R-:W-:Y:S02]  /*b080*/  FSEL R34, R52, R92, !P2 ;  /* 0x0000005c34227208 */ /* 0x000fe40005000000 */
[----:B------:R-:W-:-:S02]  /*b090*/  FSEL R52, R53, R93, !P2 ;  /* 0x0000005d35347208 */ /* 0x000fc40005000000 */
[----:B------:R-:W-:Y:S01]  /*b0a0*/  LOP3.LUT P2, RZ, R71, 0x4000000, RZ, 0xc0, !PT ;  /* 0x0400000047ff7812 */ /* 0x000fe2000784c0ff */
[----:B------:R-:W-:Y:S01]  /*b0b0*/  BSSY B1, `(.L_x_186) ;  /* 0x000002c000017945 */ /* 0x000fe20003800000 */
[----:B------:R-:W-:Y:S02]  /*b0c0*/  FSEL R30, R50, R94, !P6 ;  /* 0x0000005e321e7208 */ /* 0x000fe40007000000 */
[----:B------:R-:W-:Y:S02]  /*b0d0*/  FSEL R43, R54, R88, !P2 ;  /* 0x00000058362b7208 */ /* 0x000fe40005000000 */
[----:B------:R-:W-:Y:S02]  /*b0e0*/  FSEL R50, R51, R95, !P6 ;  /* 0x0000005f33327208 */ /* 0x000fe40007000000 */
[----:B------:R-:W-:Y:S01]  /*b0f0*/  FSEL R54, R55, R89, !P2 ;  /* 0x0000005937367208 */ /* 0x000fe20005000000 */
[----:B--2---:R-:W3:-:S06]  /*b100*/  DFMA R64, R62, R84, R64 ;  /* 0x000000543e40722b */ /* 0x004ecc0000000040 */
[----:B---3--:R-:W4:-:S06]  /*b110*/  DFMA R64, R62, R64, R72 ;  /* 0x000000403e40722b */ /* 0x008f0c0000000048 */
[----:B----4-:R-:W5:-:S06]  /*b120*/  DFMA R64, R62, R64, R76 ;  /* 0x000000403e40722b */ /* 0x010f4c000000004c */
[----:B-----5:R-:W0:-:S06]  /*b130*/  DFMA R64, R62, R64, R78 ;  /* 0x000000403e40722b */ /* 0x020e0c000000004e */
[----:B0-----:R-:W0:-:S06]  /*b140*/  DFMA R64, R62, R64, R80 ;  /* 0x000000403e40722b */ /* 0x001e0c0000000050 */
[----:B0-----:R-:W0:-:S06]  /*b150*/  DFMA R64, R62, R64, R82 ;  /* 0x000000403e40722b */ /* 0x001e0c0000000052 */
[----:B0-----:R-:W-:-:S04]  /*b160*/  DFMA R74, R64, R74, R74 ;  /* 0x0000004a404a722b */ /* 0x001fc8000000004a */
[----:B------:R-:W0:-:S10]  /*b170*/  DFMA R62, R62, R64, 1 ;  /* 0x3ff000003e3e742b */ /* 0x000e140000000040 */
[----:B0-----:R-:W-:Y:S02]  /*b180*/  FSEL R60, R74, R62, !P1 ;  /* 0x0000003e4a3c7208 */ /* 0x001fe40004800000 */
[----:B------:R-:W-:-:S06]  /*b190*/  FSEL R61, R75, R63, !P1 ;  /* 0x0000003f4b3d7208 */ /* 0x000fcc0004800000 */
[----:B------:R-:W0:Y:S01]  /*b1a0*/  DFMA R10, R60, -1, RZ ;  /* 0xbff000003c0a782b */ /* 0x000e2200000000ff */
[----:B------:R-:W-:-:S09]  /*b1b0*/  ISETP.NE.AND P1, PT, R142, RZ, PT ;  /* 0x000000ff8e00720c */ /* 0x000fd20003f25270 */
[----:B0-----:R-:W-:Y:S02]  /*b1c0*/  FSEL R45, R60, R10, !P0 ;  /* 0x0000000a3c2d7208 */ /* 0x001fe40004000000 */
[----:B------:R-:W-:Y:S02]  /*b1d0*/  LOP3.LUT R10, R143, 0x7fffffff, RZ, 0xc0, !PT ;  /* 0x7fffffff8f0a7812 */ /* 0x000fe400078ec0ff */
[----:B------:R-:W-:Y:S02]  /*b1e0*/  FSEL R60, R61, R11, !P0 ;  /* 0x0000000b3d3c7208 */ /* 0x000fe40004000000 */
[----:B------:R-:W-:-:S13]  /*b1f0*/  ISETP.EQ.AND P0, PT, R10, 0x7ff00000, PT ;  /* 0x7ff000000a00780c */ /* 0x000fda0003f02270 */
[----:B------:R-:W-:Y:S05]  /*b200*/  @!P1 BRA P0, `(.L_x_187) ;  /* 0x0000014000009947 */ /* 0x000fea0000000000 */
[C---:B------:R-:W0:Y:S01]  /*b210*/  DMUL R10, R142.reuse, c[0x2][0x8] ;  /* 0x008002008e0a7a28 */ /* 0x040e220000000000 */
        /* <DEDUP_REMOVED lines=11> */
[----:B------:R-:W-:Y:S01]  /*b2d0*/  MOV R72, 0xb300 ;  /* 0x0000b30000487802 */ /* 0x000fe20000000f00 */
[----:B------:R-:W-:Y:S02]  /*b2e0*/  IMAD.MOV.U32 R73, RZ, RZ, R143 ;  /* 0x000000ffff497224 */ /* 0x000fe400078e008f */
[----:B-1----:R-:W-:Y:S05]  /*b2f0*/  CALL.REL.NOINC `($triton_poi_fused_stack_10$__internal_trig_reduction_slowpathd) ;  /* 0x0000148000007944 */ /* 0x002fea0003c00000 */
[----:B------:R-:W-:Y:S05]  /*b300*/  BSYNC B3 ;  /* 0x0000000000037941 */ /* 0x000fea0003800000 */
.L_x_190:
[----:B------:R0:W5:Y:S02]  /*b310*/  LDL R10, [R1] ;  /* 0x00000000010a7983 */ /* 0x0001640000100800 */
.L_x_189:
[----:B------:R-:W-:Y:S05]  /*b320*/  BSYNC B2 ;  /* 0x0000000000027941 */ /* 0x000fea0003800000 */
.L_x_188:
[----:B-----5:R-:W-:Y:S01]  /*b330*/  IADD3 R37, R10, 0x1, RZ ;  /* 0x000000010a257810 */ /* 0x020fe20007ffe0ff */
[----:B------:R-:W-:Y:S05]  /*b340*/  BRA `(.L_x_191) ;  /* 0x0000002000007947 */ /* 0x000fea0003800000 */
.L_x_187:
[----:B------:R0:W1:Y:S01]  /*b350*/  DMUL R74, RZ, R142 ;  /* 0x0000008eff4a7228 */ /* 0x0000620000000000 */
[----:B------:R-:W-:-:S05]  /*b360*/  IMAD.MOV.U32 R37, RZ, RZ, 0x1 ;  /* 0x00000001ff257424 */ /* 0x000fca00078e00ff */
.L_x_191:
[----:B------:R-:W-:Y:S05]  /*b370*/  BSYNC B1 ;  /* 0x0000000000017941 */ /* 0x000fea0003800000 */
.L_x_186:
[C---:B------:R-:W-:Y:S02]  /*b380*/  LOP3.LUT P1, RZ, R71.reuse, 0x2000000, RZ, 0xc0, !PT ;  /* 0x0200000047ff7812 */ /* 0x040fe4000782c0ff */
[C---:B------:R-:W-:Y:S02]  /*b390*/  LOP3.LUT P0, RZ, R71.reuse, 0x1, RZ, 0xc0, !PT ;  /* 0x0000000147ff7812 */ /* 0x040fe4000780c0ff */
[----:B------:R-:W-:-:S02]  /*b3a0*/  LOP3.LUT P2, RZ, R71, 0x8000000, RZ, 0xc0, !PT ;  /* 0x0800000047ff7812 */ /* 0x000fc4000784c0ff */
[----:B------:R-:W-:-:S07]  /*b3b0*/  LOP3.LUT P6, RZ, R71, 0x20000000, RZ, 0xc0, !PT ;  /* 0x2000000047ff7812 */ /* 0x000fce00078cc0ff */
[----:B------:R-:W-:Y:S01]  /*b3c0*/  @P1 FSEL R23, R29, RZ, P0 ;  /* 0x000000ff1d171208 */ /* 0x000fe20000000000 */
[----:B------:R-:W-:Y:S01]  /*b3d0*/  IMAD.MOV.U32 R29, RZ, RZ, 0x8 ;  /* 0x00000008ff1d7424 */ /* 0x000fe200078e00ff */
[----:B------:R-:W-:Y:S02]  /*b3e0*/  @P1 FSEL R31, R48, RZ, P0 ;  /* 0x000000ff301f1208 */ /* 0x000fe40000000000 */
[----:B------:R-:W-:Y:S02]  /*b3f0*/  @P1 FSEL R22, R34, RZ, P0 ;  /* 0x000000ff22161208 */ /* 0x000fe40000000000 */
[----:B------:R-:W-:Y:S02]  /*b400*/  @P1 FSEL R35, R52, RZ, P0 ;  /* 0x000000ff34231208 */ /* 0x000fe40000000000 */
[----:B------:R-:W-:Y:S02]  /*b410*/  @P1 FSEL R25, R43, RZ, P0 ;  /* 0x000000ff2b191208 */ /* 0x000fe40000000000 */
[----:B------:R-:W-:-:S02]  /*b420*/  @P1 FSEL R38, R54, RZ, P0 ;  /* 0x000000ff36261208 */ /* 0x000fc40000000000 */
[----:B------:R-:W-:Y:S02]  /*b430*/  @P1 FSEL R28, R45, RZ, P0 ;  /* 0x000000ff2d1c1208 */ /* 0x000fe40000000000 */
[----:B------:R-:W-:Y:S02]  /*b440*/  @P1 FSEL R42, R60, RZ, P0 ;  /* 0x000000ff3c2a1208 */ /* 0x000fe40000000000 */
[----:B-1----:R-:W-:-:S05]  /*b450*/  LOP3.LUT P0, R10, R37, 0x1, RZ, 0xc0, !PT ;  /* 0x00000001250a7812 */ /* 0x002fca000780c0ff */
[----:B------:R-:W-:-:S04]  /*b460*/  IMAD.SHL.U32 R10, R10, 0x8, RZ ;  /* 0x000000080a0a7824 */ /* 0x000fc800078e00ff */
[----:B------:R-:W-:-:S05]  /*b470*/  IMAD.WIDE.U32 R10, R10, R29, c[0x4][0x18] ;  /* 0x010006000a0a7625 */ /* 0x000fca00078e001d */
[----:B------:R1:W2:Y:S04]  /*b480*/  LDG.E.64.CONSTANT R48, [R10.64+0x8] ;  /* 0x000008060a307981 */ /* 0x0002a8000c1e9b00 */
[----:B------:R1:W3:Y:S04]  /*b490*/  LDG.E.64.CONSTANT R52, [R10.64+0x10] ;  /* 0x000010060a347981 */ /* 0x0002e8000c1e9b00 */
[----:B------:R1:W4:Y:S04]  /*b4a0*/  LDG.E.64.CONSTANT R54, [R10.64+0x18] ;  /* 0x000018060a367981 */ /* 0x000328000c1e9b00 */
[----:B------:R1:W5:Y:S04]  /*b4b0*/  LDG.E.64.CONSTANT R60, [R10.64+0x20] ;  /* 0x000020060a3c7981 */ /* 0x000368000c1e9b00 */
[----:B------:R1:W5:Y:S04]  /*b4c0*/  LDG.E.64.CONSTANT R62, [R10.64+0x28] ;  /* 0x000028060a3e7981 */ /* 0x000368000c1e9b00 */
[----:B------:R1:W5:Y:S01]  /*b4d0*/  LDG.E.64.CONSTANT R64, [R10.64+0x30] ;  /* 0x000030060a407981 */ /* 0x000362000c1e9b00 */
[----:B------:R-:W-:Y:S01]  /*b4e0*/  IMAD.MOV.U32 R68, RZ, RZ, 0x79785eba ;  /* 0x79785ebaff447424 */ /* 0x000fe200078e00ff */
[----:B0-----:R-:W-:Y:S01]  /*b4f0*/  DMUL R14, R74, R74 ;  /* 0x0000004a4a0e7228 */ /* 0x001fe20000000000 */
[----:B------:R-:W-:Y:S01]  /*b500*/  IMAD.MOV.U32 R34, RZ, RZ, 0x3de5db65 ;  /* 0x3de5db65ff227424 */ /* 0x000fe200078e00ff */
[----:B------:R-:W-:Y:S01]  /*b510*/  @!P4 FSEL R20, R30, RZ, P5 ;  /* 0x000000ff1e14c208 */ /* 0x000fe20002800000 */
[----:B------:R-:W-:Y:S01]  /*b520*/  IMAD.WIDE R86, R87, R29, c[0x0][0x170] ;  /* 0x00005c0057567625 */ /* 0x000fe200078e021d */
[----:B------:R-:W-:Y:S01]  /*b530*/  FSEL R68, -R68, 4.2945490664224492434e-19, !P0 ;  /* 0x20fd816444447808 */ /* 0x000fe20004000100 */
[----:B------:R-:W0:Y:S01]  /*b540*/  DADD R6, RZ, -R6 ;  /* 0x00000000ff067229 */ /* 0x000e220000000806 */
[----:B------:R-:W-:-:S02]  /*b550*/  FSEL R69, R34, -0.082518599927425384521, !P0 ;  /* 0xbda8ff8322457808 */ /* 0x000fc40004000000 */
[----:B------:R-:W-:Y:S01]  /*b560*/  LOP3.LUT P1, RZ, R37, 0x2, RZ, 0xc0, !PT ;  /* 0x0000000225ff7812 */ /* 0x000fe2000782c0ff */
[----:B-1----:R-:W1:Y:S01]  /*b570*/  DADD R10, RZ, -R2 ;  /* 0x00000000ff0a7229 */ /* 0x002e620000000802 */
[----:B------:R-:W-:Y:S02]  /*b580*/  @!P4 FSEL R32, R50, RZ, P5 ;  /* 0x000000ff3220c208 */ /* 0x000fe40002800000 */
[----:B------:R-:W-:Y:S01]  /*b590*/  @!P4 FSEL R26, R41, RZ, P5 ;  /* 0x000000ff291ac208 */ /* 0x000fe20002800000 */
[----:B------:R-:W-:Y:S01]  /*b5a0*/  DADD R8, RZ, -R8 ;  /* 0x00000000ff087229 */ /* 0x000fe20000000808 */
[----:B------:R-:W-:Y:S02]  /*b5b0*/  @!P4 FSEL R40, R39, RZ, P5 ;  /* 0x000000ff2728c208 */ /* 0x000fe40002800000 */
[----:B------:R-:W-:Y:S01]  /*b5c0*/  FSEL R0, R0, R23, !P6 ;  /* 0x0000001700007208 */ /* 0x000fe20007000000 */
[----:B------:R-:W1:Y:S01]  /*b5d0*/  DADD R4, RZ, -R4 ;  /* 0x00000000ff047229 */ /* 0x000e620000000804 */
[----:B0-----:R-:W-:-:S02]  /*b5e0*/  @P2 FSEL R16, R6, R26, P3 ;  /* 0x0000001a06102208 */ /* 0x001fc40001800000 */
[----:B-1----:R-:W-:Y:S02]  /*b5f0*/  @P2 FSEL R56, R10, R20, P3 ;  /* 0x000000140a382208 */ /* 0x002fe40001800000 */
[----:B------:R-:W-:Y:S01]  /*b600*/  @P2 FSEL R57, R11, R32, P3 ;  /* 0x000000200b392208 */ /* 0x000fe20001800000 */
[----:B------:R-:W-:Y:S01]  /*b610*/  IMAD.MOV.U32 R126, RZ, RZ, R16 ;  /* 0x000000ffff7e7224 */ /* 0x000fe200078e0010 */
[----:B------:R-:W-:Y:S01]  /*b620*/  @!P4 FSEL R24, R33, RZ, P5 ;  /* 0x000000ff2118c208 */ /* 0x000fe20002800000 */
[----:B------:R-:W-:Y:S01]  /*b630*/  IMAD.MOV.U32 R6, RZ, RZ, R56 ;  /* 0x000000ffff067224 */ /* 0x000fe200078e0038 */
[----:B------:R-:W-:Y:S02]  /*b640*/  @!P4 FSEL R36, R66, RZ, P5 ;  /* 0x000000ff4224c208 */ /* 0x000fe40002800000 */
[----:B------:R-:W-:Y:S02]  /*b650*/  FSEL R31, R46, R31, !P6 ;  /* 0x0000001f2e1f7208 */ /* 0x000fe40007000000 */
[----:B------:R-:W-:-:S02]  /*b660*/  FSEL R22, R47, R22, !P6 ;  /* 0x000000162f167208 */ /* 0x000fc40007000000 */
[----:B------:R-:W-:Y:S02]  /*b670*/  FSEL R23, R134, R35, !P6 ;  /* 0x0000002386177208 */ /* 0x000fe40007000000 */
[----:B------:R-:W-:Y:S01]  /*b680*/  FSEL R28, R17, R28, !P6 ;  /* 0x0000001c111c7208 */ /* 0x000fe20007000000 */
[----:B------:R-:W-:Y:S01]  /*b690*/  IMAD.MOV.U32 R56, RZ, RZ, R22 ;  /* 0x000000ffff387224 */ /* 0x000fe200078e0016 */
[----:B------:R-:W-:Y:S01]  /*b6a0*/  @P2 FSEL R127, R7, R40, P3 ;  /* 0x00000028077f2208 */ /* 0x000fe20001800000 */
[----:B------:R-:W-:Y:S01]  /*b6b0*/  IMAD.MOV.U32 R7, RZ, RZ, R57 ;  /* 0x000000ffff077224 */ /* 0x000fe200078e0039 */
[----:B------:R-:W-:Y:S01]  /*b6c0*/  FSEL R17, R19, R42, !P6 ;  /* 0x0000002a13117208 */ /* 0x000fe20007000000 */
[----:B------:R-:W-:Y:S01]  /*b6d0*/  IMAD.MOV.U32 R57, RZ, RZ, R23 ;  /* 0x000000ffff397224 */ /* 0x000fe200078e0017 */
[----:B------:R-:W-:Y:S01]  /*b6e0*/  @P2 FSEL R58, R4, R24, P3 ;  /* 0x00000018043a2208 */ /* 0x000fe20001800000 */
[----:B------:R-:W-:Y:S01]  /*b6f0*/  IMAD.MOV.U32 R4, RZ, RZ, R0 ;  /* 0x000000ffff047224 */ /* 0x000fe200078e0000 */
[----:B------:R-:W-:Y:S01]  /*b700*/  @P2 FSEL R59, R5, R36, P3 ;  /* 0x00000024053b2208 */ /* 0x000fe20001800000 */
[----:B------:R-:W-:Y:S01]  /*b710*/  IMAD.MOV.U32 R5, RZ, RZ, R31 ;  /* 0x000000ffff057224 */ /* 0x000fe200078e001f */
[----:B------:R-:W-:Y:S01]  /*b720*/  FSEL R124, R12, R25, !P6 ;  /* 0x000000190c7c7208 */ /* 0x000fe20007000000 */
[----:B------:R-:W-:Y:S01]  /*b730*/  IMAD.MOV.U32 R16, RZ, RZ, R28 ;  /* 0x000000ffff107224 */ /* 0x000fe200078e001c */
[----:B------:R-:W-:Y:S01]  /*b740*/  FSEL R125, R13, R38, !P6 ;  /* 0x000000260d7d7208 */ /* 0x000fe20007000000 */
[----:B------:R-:W-:Y:S04]  /*b750*/  STG.E.128 [R86.64+0x800], R56 ;  /* 0x0008003856007986 */ /* 0x000fe8000c101d06 */
[----:B------:R-:W-:Y:S04]  /*b760*/  STG.E.128 [R86.64], R4 ;  /* 0x0000000456007986 */ /* 0x000fe8000c101d06 */
[----:B------:R-:W-:Y:S01]  /*b770*/  STG.E.128 [R86.64+0x1000], R124 ;  /* 0x0010007c56007986 */ /* 0x000fe2000c101d06 */
        /* <DEDUP_REMOVED lines=10> */
[----:B------:R-:W0:-:S10]  /*b820*/  DFMA R2, R14, -1, RZ ;  /* 0xbff000000e02782b */ /* 0x000e1400000000ff */
[----:B0-----:R-:W-:Y:S02]  /*b830*/  FSEL R10, R14, R2, !P1 ;  /* 0x000000020e0a7208 */ /* 0x001fe40004800000 */
[----:B------:R-:W-:Y:S02]  /*b840*/  FSEL R2, R15, R3, !P1 ;  /* 0x000000030f027208 */ /* 0x000fe40004800000 */
[----:B------:R-:W-:Y:S02]  /*b850*/  @!P4 FSEL R27, R10, RZ, P5 ;  /* 0x000000ff0a1bc208 */ /* 0x000fe40002800000 */
[----:B------:R-:W-:Y:S02]  /*b860*/  @!P4 FSEL R44, R2, RZ, P5 ;  /* 0x000000ff022cc208 */ /* 0x000fe40002800000 */
[----:B------:R-:W-:Y:S02]  /*b870*/  @P2 FSEL R18, R8, R27, P3 ;  /* 0x0000001b08122208 */ /* 0x000fe40001800000 */
[----:B------:R-:W-:-:S05]  /*b880*/  @P2 FSEL R21, R9, R44, P3 ;  /* 0x0000002c09152208 */ /* 0x000fca0001800000 */
[----:B------:R-:W-:-:S05]  /*b890*/  IMAD.MOV.U32 R19, RZ, RZ, R21 ;  /* 0x000000ffff137224 */ /* 0x000fca00078e0015 */
[----:B------:R-:W-:Y:S01]  /*b8a0*/  STG.E.128 [R86.64+0x1800], R16 ;  /* 0x0018001056007986 */ /* 0x000fe2000c101d06 */
[----:B------:R-:W-:Y:S05]  /*b8b0*/  EXIT ;  /* 0x000000000000794d */ /* 0x000fea0003800000 */
        .weak           $__internal_0_$__cuda_sm20_div_rn_f64_full
        .type           $__internal_0_$__cuda_sm20_div_rn_f64_full,@function
        .size           $__internal_0_$__cuda_sm20_div_rn_f64_full,($triton_poi_fused_stack_10$__internal_accurate_pow - $__internal_0_$__cuda_sm20_div_rn_f64_full)
$__internal_0_$__cuda_sm20_div_rn_f64_full:
[C---:B------:R-:W-:Y:S01]  /*b8c0*/  FSETP.GEU.AND P4, PT, |R33|.reuse, 1.469367938527859385e-39, PT ;  /* 0x001000002100780b */ /* 0x040fe20003f8e200 */
[----:B------:R-:W-:Y:S01]  /*b8d0*/  IMAD.U32 R43, RZ, RZ, UR8 ;  /* 0x00000008ff2b7e24 */ /* 0x000fe2000f8e00ff */
[C---:B------:R-:W-:Y:S01]  /*b8e0*/  LOP3.LUT R38, R33.reuse, 0x800fffff, RZ, 0xc0, !PT ;  /* 0x800fffff21267812 */ /* 0x040fe200078ec0ff */
[----:B------:R-:W-:Y:S01]  /*b8f0*/  IMAD.MOV.U32 R40, RZ, RZ, 0x1 ;  /* 0x00000001ff287424 */ /* 0x000fe200078e00ff */
[----:B------:R-:W-:Y:S01]  /*b900*/  LOP3.LUT R41, R33, 0x7ff00000, RZ, 0xc0, !PT ;  /* 0x7ff0000021297812 */ /* 0x000fe200078ec0ff */
[----:B------:R-:W-:Y:S01]  /*b910*/  IMAD.MOV.U32 R63, RZ, RZ, 0x1ca00000 ;  /* 0x1ca00000ff3f7424 */ /* 0x000fe200078e00ff */
[----:B------:R-:W-:Y:S01]  /*b920*/  LOP3.LUT R39, R38, 0x3ff00000, RZ, 0xfc, !PT ;  /* 0x3ff0000026277812 */ /* 0x000fe200078efcff */
[----:B------:R-:W-:Y:S01]  /*b930*/  IMAD.MOV.U32 R38, RZ, RZ, R32 ;  /* 0x000000ffff267224 */ /* 0x000fe200078e0020 */
[----:B------:R-:W-:Y:S01]  /*b940*/  LOP3.LUT R60, R43, 0x7ff00000, RZ, 0xc0, !PT ;  /* 0x7ff000002b3c7812 */ /* 0x000fe200078ec0ff */
[----:B------:R-:W-:-:S02]  /*b950*/  IMAD.MOV.U32 R37, RZ, RZ, R41 ;  /* 0x000000ffff257224 */ /* 0x000fc400078e0029 */
[----:B------:R-:W-:Y:S02]  /*b960*/  IMAD.U32 R42, RZ, RZ, UR4 ;  /* 0x00000004ff2a7e24 */ /* 0x000fe4000f8e00ff */
[----:B------:R-:W0:Y:S01]  /*b970*/  @!P4 DMUL R38, R32, 8.98846567431157953865e+307 ;  /* 0x7fe000002026c828 */ /* 0x000e220000000000 */
[----:B------:R-:W-:-:S09]  /*b980*/  IMAD.MOV.U32 R62, RZ, RZ, R60 ;  /* 0x000000ffff3e7224 */ /* 0x000fd200078e003c */
[----:B0-----:R-:W-:Y:S02]  /*b990*/  @!P4 LOP3.LUT R37, R39, 0x7ff00000, RZ, 0xc0, !PT ;  /* 0x7ff000002725c812 */ /* 0x001fe400078ec0ff */
[----:B------:R-:W-:Y:S02]  /*b9a0*/  ISETP.GE.U32.AND P4, PT, R60, R41, PT ;  /* 0x000000293c00720c */ /* 0x000fe40003f86070 */
[----:B------:R-:W0:Y:S02]  /*b9b0*/  MUFU.RCP64H R41, R39 ;  /* 0x0000002700297308 */ /* 0x000e240000001800 */
[----:B------:R-:W-:Y:S02]  /*b9c0*/  SEL R59, R63, 0x63400000, !P4 ;  /* 0x634000003f3b7807 */ /* 0x000fe40006000000 */
[----:B------:R-:W-:Y:S01]  /*b9d0*/  FSETP.GEU.AND P4, PT, |R43|, 1.469367938527859385e-39, PT ;  /* 0x001000002b00780b */ /* 0x000fe20003f8e200 */
[----:B0-----:R-:W0:-:S06]  /*b9e0*/  DFMA R44, R40, -R38, 1 ;  /* 0x3ff00000282c742b */ /* 0x001e0c0000000826 */
[----:B0-----:R-:W0:-:S06]  /*b9f0*/  DFMA R44, R44, R44, R44 ;  /* 0x0000002c2c2c722b */ /* 0x001e0c000000002c */
[----:B0-----:R0:W1:Y:S02]  /*ba00*/  DFMA R44, R40, R44, R40 ;  /* 0x0000002c282c722b */ /* 0x0010640000000028 */
[----:B0-----:R-:W-:Y:S01]  /*ba10*/  LOP3.LUT R41, R59, 0x800fffff, R43, 0xf8, !PT ;  /* 0x800fffff3b297812 */ /* 0x001fe200078ef82b */
[----:B------:R-:W-:-:S03]  /*ba20*/  IMAD.MOV.U32 R40, RZ, RZ, R42 ;  /* 0x000000ffff287224 */ /* 0x000fc600078e002a */
[----:B-1----:R-:W0:-:S06]  /*ba30*/  DFMA R56, R44, -R38, 1 ;  /* 0x3ff000002c38742b */ /* 0x002e0c0000000826 */
[----:B0-----:R0:W1:Y:S01]  /*ba40*/  DFMA R56, R44, R56, R44 ;  /* 0x000000382c38722b */ /* 0x001062000000002c */
[----:B------:R-:W-:Y:S05]  /*ba50*/  @P4 BRA `(.L_x_192) ;  /* 0x0000008000004947 */ /* 0x000fea0003800000 */
[----:B0-----:R-:W-:Y:S01]  /*ba60*/  LOP3.LUT R45, R33, 0x7ff00000, RZ, 0xc0, !PT ;  /* 0x7ff00000212d7812 */ /* 0x001fe200078ec0ff */
[----:B------:R-:W-:-:S03]  /*ba70*/  IMAD.MOV.U32 R44, RZ, RZ, RZ ;  /* 0x000000ffff2c7224 */ /* 0x000fc600078e00ff */
[----:B------:R-:W-:-:S04]  /*ba80*/  ISETP.GE.U32.AND P4, PT, R60, R45, PT ;  /* 0x0000002d3c00720c */ /* 0x000fc80003f86070 */
[----:B------:R-:W-:-:S04]  /*ba90*/  SEL R45, R63, 0x63400000, !P4 ;  /* 0x634000003f2d7807 */ /* 0x000fc80006000000 */
[----:B------:R-:W-:-:S04]  /*baa0*/  LOP3.LUT R45, R45, 0x80000000, R43, 0xf8, !PT ;  /* 0x800000002d2d7812 */ /* 0x000fc800078ef82b */
[----:B------:R-:W-:-:S06]  /*bab0*/  LOP3.LUT R45, R45, 0x100000, RZ, 0xfc, !PT ;  /* 0x001000002d2d7812 */ /* 0x000fcc00078efcff */
[----:B------:R-:W0:-:S10]  /*bac0*/  DFMA R40, R40, 2, -R44 ;  /* 0x400000002828782b */ /* 0x000e14000000082c */
[----:B0-----:R-:W-:-:S04]  /*bad0*/  LOP3.LUT R62, R41, 0x7ff00000, RZ, 0xc0, !PT ;  /* 0x7ff00000293e7812 */ /* 0x001fc800078ec0ff */
.L_x_192:
[----:B------:R-:W-:Y:S01]  /*bae0*/  IADD3 R64, R62, -0x1, RZ ;  /* 0xffffffff3e407810 */ /* 0x000fe20007ffe0ff */
[----:B01----:R-:W0:Y:S01]  /*baf0*/  DMUL R44, R56, R40 ;  /* 0x00000028382c7228 */ /* 0x003e220000000000 */
[----:B------:R-:W-:Y:S01]  /*bb00*/  IADD3 R65, R37, -0x1, RZ ;  /* 0xffffffff25417810 */ /* 0x000fe20007ffe0ff */
[----:B------:R-:W-:Y:S01]  /*bb10*/  BSSY B1, `(.L_x_193) ;  /* 0x0000037000017945 */ /* 0x000fe20003800000 */
[----:B------:R-:W-:-:S03]  /*bb20*/  ISETP.GT.U32.AND P4, PT, R64, 0x7feffffe, PT ;  /* 0x7feffffe4000780c */ /* 0x000fc60003f84070 */
[----:B0-----:R-:W0:Y:S01]  /*bb30*/  DFMA R58, R44, -R38, R40 ;  /* 0x800000262c3a722b */ /* 0x001e220000000028 */
[----:B------:R-:W-:-:S05]  /*bb40*/  ISETP.GT.U32.OR P4, PT, R65, 0x7feffffe, P4 ;  /* 0x7feffffe4100780c */ /* 0x000fca0002784470 */
[----:B0-----:R0:W1:-:S08]  /*bb50*/  DFMA R58, R56, R58, R44 ;  /* 0x0000003a383a722b */ /* 0x001050000000002c */
[----:B------:R-:W-:Y:S05]  /*bb60*/  @P4 BRA `(.L_x_194) ;  /* 0x000001c000004947 */ /* 0x000fea0003800000 */
[----:B01----:R-:W-:Y:S01]  /*bb70*/  LOP3.LUT R37, R33, 0x7ff00000, RZ, 0xc0, !PT ;  /* 0x7ff0000021257812 */ /* 0x003fe200078ec0ff */
[----:B------:R-:W-:-:S03]  /*bb80*/  IMAD.MOV.U32 R42, RZ, RZ, RZ ;  /* 0x000000ffff2a7224 */ /* 0x000fc600078e00ff */
[C---:B------:R-:W-:Y:S01]  /*bb90*/  ISETP.GE.U32.AND P4, PT, R60.reuse, R37, PT ;  /* 0x000000253c00720c */ /* 0x040fe20003f86070 */
[----:B------:R-:W-:-:S03]  /*bba0*/  IMAD.IADD R60, R60, 0x1, -R37 ;  /* 0x000000013c3c7824 */ /* 0x000fc600078e0a25 */
[----:B------:R-:W-:Y:S02]  /*bbb0*/  SEL R63, R63, 0x63400000, !P4 ;  /* 0x634000003f3f7807 */ /* 0x000fe40006000000 */
[----:B------:R-:W-:-:S04]  /*bbc0*/  IMNMX R60, R60, -0x46a00000, !PT ;  /* 0xb96000003c3c7817 */ /* 0x000fc80007800200 */
[----:B------:R-:W-:-:S05]  /*bbd0*/  IMNMX R60, R60, 0x46a00000, PT ;  /* 0x46a000003c3c7817 */ /* 0x000fca0003800200 */
[----:B------:R-:W-:-:S05]  /*bbe0*/  IMAD.IADD R60, R60, 0x1, -R63 ;  /* 0x000000013c3c7824 */ /* 0x000fca00078e0a3f */
[----:B------:R-:W-:-:S06]  /*bbf0*/  IADD3 R43, R60, 0x7fe00000, RZ ;  /* 0x7fe000003c2b7810 */ /* 0x000fcc0007ffe0ff */
[----:B------:R-:W0:-:S10]  /*bc00*/  DMUL R44, R58, R42 ;  /* 0x0000002a3a2c7228 */ /* 0x000e140000000000 */
[----:B0-----:R-:W-:-:S13]  /*bc10*/  FSETP.GTU.AND P4, PT, |R45|, 1.469367938527859385e-39, PT ;  /* 0x001000002d00780b */ /* 0x001fda0003f8c200 */
[----:B------:R-:W-:Y:S05]  /*bc20*/  @P4 BRA `(.L_x_195) ;  /* 0x0000025000004947 */ /* 0x000fea0003800000 */
[----:B------:R-:W0:Y:S01]  /*bc30*/  DFMA R38, R58, -R38, R40 ;  /* 0x800000263a26722b */ /* 0x000e220000000028 */
[----:B------:R-:W-:-:S09]  /*bc40*/  IMAD.MOV.U32 R42, RZ, RZ, RZ ;  /* 0x000000ffff2a7224 */ /* 0x000fd200078e00ff */
[C---:B0-----:R-:W-:Y:S02]  /*bc50*/  FSETP.NEU.AND P4, PT, R39.reuse, RZ, PT ;  /* 0x000000ff2700720b */ /* 0x041fe40003f8d000 */
[----:B------:R-:W-:-:S04]  /*bc60*/  LOP3.LUT R37, R39, 0x80000000, R33, 0x48, !PT ;  /* 0x8000000027257812 */ /* 0x000fc800078e4821 */
[----:B------:R-:W-:-:S07]  /*bc70*/  LOP3.LUT R43, R37, R43, RZ, 0xfc, !PT ;  /* 0x0000002b252b7212 */ /* 0x000fce00078efcff */
[----:B------:R-:W-:Y:S05]  /*bc80*/  @!P4 BRA `(.L_x_195) ;  /* 0x000001f00000c947 */ /* 0x000fea0003800000 */
[----:B------:R-:W-:Y:S01]  /*bc90*/  IMAD.MOV R33, RZ, RZ, -R60 ;  /* 0x000000ffff217224 */ /* 0x000fe200078e0a3c */
[----:B------:R-:W0:Y:S01]  /*bca0*/  DMUL.RP R42, R58, R42 ;  /* 0x0000002a3a2a7228 */ /* 0x000e220000008000 */
[----:B------:R-:W-:-:S06]  /*bcb0*/  IMAD.MOV.U32 R32, RZ, RZ, RZ ;  /* 0x000000ffff207224 */ /* 0x000fcc00078e00ff */
[----:B------:R-:W1:-:S03]  /*bcc0*/  DFMA R32, R44, -R32, R58 ;  /* 0x800000202c20722b */ /* 0x000e46000000003a */
[----:B0-----:R-:W-:-:S03]  /*bcd0*/  LOP3.LUT R37, R43, R37, RZ, 0x3c, !PT ;  /* 0x000000252b257212 */ /* 0x001fc600078e3cff */
[----:B-1----:R-:W-:-:S04]  /*bce0*/  IADD3 R32, -R60, -0x43300000, RZ ;  /* 0xbcd000003c207810 */ /* 0x002fc80007ffe1ff */
[----:B------:R-:W-:-:S04]  /*bcf0*/  FSETP.NEU.AND P4, PT, |R33|, R32, PT ;  /* 0x000000202100720b */ /* 0x000fc80003f8d200 */
[----:B------:R-:W-:Y:S02]  /*bd00*/  FSEL R44, R42, R44, !P4 ;  /* 0x0000002c2a2c7208 */ /* 0x000fe40006000000 */
[----:B------:R-:W-:Y:S01]  /*bd10*/  FSEL R45, R37, R45, !P4 ;  /* 0x0000002d252d7208 */ /* 0x000fe20006000000 */
[----:B------:R-:W-:Y:S05]  /*bd20*/  BRA `(.L_x_195) ;  /* 0x0000015000007947 */ /* 0x000fea0003800000 */
.L_x_194:
[----:B01----:R-:W0:-:S14]  /*bd30*/  DSETP.NAN.AND P4, PT, R42, R42, PT ;  /* 0x0000002a2a00722a */ /* 0x003e1c0003f88000 */
[----:B0-----:R-:W-:Y:S05]  /*bd40*/  @P4 BRA `(.L_x_196) ;  /* 0x0000011000004947 */ /* 0x001fea0003800000 */
[----:B------:R-:W0:-:S14]  /*bd50*/  DSETP.NAN.AND P4, PT, R32, R32, PT ;  /* 0x000000202000722a */ /* 0x000e1c0003f88000 */
[----:B0-----:R-:W-:Y:S05]  /*bd60*/  @P4 BRA `(.L_x_197) ;  /* 0x000000c000004947 */ /* 0x001fea0003800000 */
[----:B------:R-:W-:Y:S01]  /*bd70*/  ISETP.NE.AND P4, PT, R62, R37, PT ;  /* 0x000000253e00720c */ /* 0x000fe20003f85270 */
[----:B------:R-:W-:Y:S02]  /*bd80*/  IMAD.MOV.U32 R44, RZ, RZ, 0x0 ;  /* 0x00000000ff2c7424 */ /* 0x000fe400078e00ff */
[----:B------:R-:W-:-:S10]  /*bd90*/  IMAD.MOV.U32 R45, RZ, RZ, -0x80000 ;  /* 0xfff80000ff2d7424 */ /* 0x000fd400078e00ff */
[----:B------:R-:W-:Y:S05]  /*bda0*/  @!P4 BRA `(.L_x_195) ;  /* 0x000000d00000c947 */ /* 0x000fea0003800000 */
[----:B------:R-:W-:Y:S02]  /*bdb0*/  ISETP.NE.AND P4, PT, R62, 0x7ff00000, PT ;  /* 0x7ff000003e00780c */ /* 0x000fe40003f85270 */
[----:B------:R-:W-:Y:S02]  /*bdc0*/  LOP3.LUT R45, R43, 0x80000000, R33, 0x48, !PT ;  /* 0x800000002b2d7812 */ /* 0x000fe400078e4821 */
[----:B------:R-:W-:-:S13]  /*bdd0*/  ISETP.EQ.OR P4, PT, R37, RZ, !P4 ;  /* 0x000000ff2500720c */ /* 0x000fda0006782670 */
[----:B------:R-:W-:Y:S01]  /*bde0*/  @P4 LOP3.LUT R32, R45, 0x7ff00000, RZ, 0xfc, !PT ;  /* 0x7ff000002d204812 */ /* 0x000fe200078efcff */
[----:B------:R-:W-:Y:S02]  /*bdf0*/  @!P4 IMAD.MOV.U32 R44, RZ, RZ, RZ ;  /* 0x000000ffff2cc224 */ /* 0x000fe400078e00ff */
[----:B------:R-:W-:Y:S02]  /*be00*/  @P4 IMAD.MOV.U32 R44, RZ, RZ, RZ ;  /* 0x000000ffff2c4224 */ /* 0x000fe400078e00ff */
[----:B------:R-:W-:Y:S01]  /*be10*/  @P4 IMAD.MOV.U32 R45, RZ, RZ, R32 ;  /* 0x000000ffff2d4224 */ /* 0x000fe200078e0020 */
[----:B------:R-:W-:Y:S05]  /*be20*/  BRA `(.L_x_195) ;  /* 0x0000005000007947 */ /* 0x000fea0003800000 */
.L_x_197:
[----:B------:R-:W-:Y:S01]  /*be30*/  LOP3.LUT R45, R33, 0x80000, RZ, 0xfc, !PT ;  /* 0x00080000212d7812 */ /* 0x000fe200078efcff */
[----:B------:R-:W-:Y:S01]  /*be40*/  IMAD.MOV.U32 R44, RZ, RZ, R32 ;  /* 0x000000ffff2c7224 */ /* 0x000fe200078e0020 */
[----:B------:R-:W-:Y:S05]  /*be50*/  BRA `(.L_x_195) ;  /* 0x0000002000007947 */ /* 0x000fea0003800000 */
.L_x_196:
[----:B------:R-:W-:Y:S01]  /*be60*/  LOP3.LUT R45, R43, 0x80000, RZ, 0xfc, !PT ;  /* 0x000800002b2d7812 */ /* 0x000fe200078efcff */
[----:B------:R-:W-:Y:S02]  /*be70*/  IMAD.MOV.U32 R44, RZ, RZ, R42 ;  /* 0x000000ffff2c7224 */ /* 0x000fe400078e002a */
.L_x_195:
[----:B------:R-:W-:Y:S05]  /*be80*/  BSYNC B1 ;  /* 0x0000000000017941 */ /* 0x000fea0003800000 */
.L_x_193:
[----:B------:R-:W-:Y:S02]  /*be90*/  IMAD.MOV.U32 R32, RZ, RZ, R61 ;  /* 0x000000ffff207224 */ /* 0x000fe400078e003d */
[----:B------:R-:W-:-:S04]  /*bea0*/  IMAD.MOV.U32 R33, RZ, RZ, 0x0 ;  /* 0x00000000ff217424 */ /* 0x000fc800078e00ff */
[----:B------:R-:W-:Y:S05]  /*beb0*/  RET.REL.NODEC R32 `(triton_poi_fused_stack_10) ;  /* 0xffff414020007950 */ /* 0x000fea0003c3ffff */
        .type           $triton_poi_fused_stack_10$__internal_accurate_pow,@function
        .size           $triton_poi_fused_stack_10$__internal_accurate_pow,($triton_poi_fused_stack_10$__internal_trig_reduction_slowpathd - $triton_poi_fused_stack_10$__internal_accurate_pow)
$triton_poi_fused_stack_10$__internal_accurate_pow:
[----:B------:R-:W-:Y:S01]  /*bec0*/  ISETP.GT.U32.AND P5, PT, R37, 0xfffff, PT ;  /* 0x000fffff2500780c */ /* 0x000fe20003fa4070 */
[----:B------:R-:W-:Y:S01]  /*bed0*/  IMAD.U32 R2, RZ, RZ, UR4 ;  /* 0x00000004ff027e24 */ /* 0x000fe2000f8e00ff */
[--C-:B------:R-:W-:Y:S01]  /*bee0*/  SHF.R.U32.HI R52, RZ, 0x14, R37.reuse ;  /* 0x00000014ff347819 */ /* 0x100fe20000011625 */
[----:B------:R-:W-:Y:S02]  /*bef0*/  IMAD.MOV.U32 R3, RZ, RZ, R37 ;  /* 0x000000ffff037224 */ /* 0x000fe400078e0025 */
[----:B------:R-:W-:Y:S02]  /*bf00*/  IMAD.MOV.U32 R47, RZ, RZ, 0x40c38800 ;  /* 0x40c38800ff2f7424 */ /* 0x000fe400078e00ff */
[----:B------:R-:W-:Y:S02]  /*bf10*/  IMAD.U32 R48, RZ, RZ, UR4 ;  /* 0x00000004ff307e24 */ /* 0x000fe4000f8e00ff */
[----:B------:R-:W-:Y:S02]  /*bf20*/  IMAD.MOV.U32 R58, RZ, RZ, 0x7d2cafe2 ;  /* 0x7d2cafe2ff3a7424 */ /* 0x000fe400078e00ff */
[----:B------:R-:W-:-:S02]  /*bf30*/  IMAD.MOV.U32 R59, RZ, RZ, 0x3eb0f5ff ;  /* 0x3eb0f5ffff3b7424 */ /* 0x000fc400078e00ff */
[----:B------:R-:W0:-:S10]  /*bf40*/  @!P5 DMUL R2, R2, 1.80143985094819840000e+16 ;  /* 0x435000000202d828 */ /* 0x000e140000000000 */
[----:B0-----:R-:W-:Y:S01]  /*bf50*/  @!P5 LEA.HI R52, R3, 0xffffffca, RZ, 0xc ;  /* 0xffffffca0334d811 */ /* 0x001fe200078f60ff */
[----:B------:R-:W-:Y:S02]  /*bf60*/  @!P5 IMAD.MOV.U32 R47, RZ, RZ, R3 ;  /* 0x000000ffff2fd224 */ /* 0x000fe400078e0003 */
[----:B------:R-:W-:Y:S02]  /*bf70*/  IMAD.MOV.U32 R3, RZ, RZ, R50 ;  /* 0x000000ffff037224 */ /* 0x000fe400078e0032 */
[----:B------:R-:W-:Y:S01]  /*bf80*/  @!P5 IMAD.MOV.U32 R48, RZ, RZ, R2 ;  /* 0x000000ffff30d224 */ /* 0x000fe200078e0002 */
[----:B------:R-:W-:Y:S01]  /*bf90*/  LOP3.LUT R47, R47, 0x800fffff, RZ, 0xc0, !PT ;  /* 0x800fffff2f2f7812 */ /* 0x000fe200078ec0ff */
[C---:B------:R-:W-:Y:S02]  /*bfa0*/  IMAD.SHL.U32 R50, R3.reuse, 0x2, RZ ;  /* 0x0000000203327824 */ /* 0x040fe400078e00ff */
[----:B------:R-:W-:Y:S01]  /*bfb0*/  IMAD.MOV.U32 R2, RZ, RZ, R49 ;  /* 0x000000ffff027224 */ /* 0x000fe200078e0031 */
[----:B------:R-:W-:-:S02]  /*bfc0*/  LOP3.LUT R49, R3, 0xff0fffff, RZ, 0xc0, !PT ;  /* 0xff0fffff03317812 */ /* 0x000fc400078ec0ff */
[----:B------:R-:W-:-:S04]  /*bfd0*/  ISETP.GT.U32.AND P5, PT, R50, -0x2000001, PT ;  /* 0xfdffffff3200780c */ /* 0x000fc80003fa4070 */
[----:B------:R-:W-:Y:S02]  /*bfe0*/  SEL R3, R49, R3, P5 ;  /* 0x0000000331037207 */ /* 0x000fe40002800000 */
[----:B------:R-:W-:Y:S02]  /*bff0*/  LOP3.LUT R49, R47, 0x3ff00000, RZ, 0xfc, !PT ;  /* 0x3ff000002f317812 */ /* 0x000fe400078efcff */
[----:B------:R-:W-:Y:S02]  /*c000*/  IADD3 R47, R52, -0x3ff, RZ ;  /* 0xfffffc01342f7810 */ /* 0x000fe40007ffe0ff */
[----:B------:R-:W-:-:S13]  /*c010*/  ISETP.GE.U32.AND P5, PT, R49, 0x3ff6a09f, PT ;  /* 0x3ff6a09f3100780c */ /* 0x000fda0003fa6070 */
[----:B------:R-:W-:Y:S02]  /*c020*/  @P5 IADD3 R51, R49, -0x100000, RZ ;  /* 0xfff0000031335810 */ /* 0x000fe40007ffe0ff */
[----:B------:R-:W-:Y:S01]  /*c030*/  @P5 IADD3 R47, R52, -0x3fe, RZ ;  /* 0xfffffc02342f5810 */ /* 0x000fe20007ffe0ff */
[----:B------:R-:W-:Y:S02]  /*c040*/  IMAD.MOV.U32 R52, RZ, RZ, RZ ;  /* 0x000000ffff347224 */ /* 0x000fe400078e00ff */
[----:B------:R-:W-:-:S06]  /*c050*/  @P5 IMAD.MOV.U32 R49, RZ, RZ, R51 ;  /* 0x000000ffff315224 */ /* 0x000fcc00078e0033 */
[----:B------:R-:W0:-:S04]  /*c060*/  DADD R50, R48, 1 ;  /* 0x3ff0000030327429 */ /* 0x000e080000000000 */
[----:B------:R-:W-:Y:S02]  /*c070*/  DADD R48, R48, -1 ;  /* 0xbff0000030307429 */ /* 0x000fe40000000000 */
[----:B0-----:R-:W0:Y:S02]  /*c080*/  MUFU.RCP64H R53, R51 ;  /* 0x0000003300357308 */ /* 0x001e240000001800 */
[----:B0-----:R-:W0:-:S06]  /*c090*/  DFMA R54, -R50, R52, 1 ;  /* 0x3ff000003236742b */ /* 0x001e0c0000000134 */
[----:B0-----:R-:W0:-:S06]  /*c0a0*/  DFMA R54, R54, R54, R54 ;  /* 0x000000363636722b */ /* 0x001e0c0000000036 */
[----:B0-----:R-:W0:-:S06]  /*c0b0*/  DFMA R54, R52, R54, R52 ;  /* 0x000000363436722b */ /* 0x001e0c0000000034 */
[----:B0-----:R-:W0:-:S06]  /*c0c0*/  DMUL R52, R48, R54 ;  /* 0x0000003630347228 */ /* 0x001e0c0000000000 */
[----:B0-----:R-:W0:-:S06]  /*c0d0*/  DFMA R52, R48, R54, R52 ;  /* 0x000000363034722b */ /* 0x001e0c0000000034 */
[----:B0-----:R-:W0:-:S04]  /*c0e0*/  DMUL R56, R52, R52 ;  /* 0x0000003434387228 */ /* 0x001e080000000000 */
[----:B------:R-:W1:-:S04]  /*c0f0*/  DADD R50, R48, -R52 ;  /* 0x0000000030327229 */ /* 0x000e480000000834 */
[----:B0-----:R-:W0:-:S04]  /*c100*/  DFMA R58, R56, R58, c[0x2][0x28] ;  /* 0x00800a00383a762b */ /* 0x001e08000000003a */
[----:B-1----:R-:W-:-:S04]  /*c110*/  DADD R50, R50, R50 ;  /* 0x0000000032327229 */ /* 0x002fc80000000032 */
[----:B0-----:R-:W0:-:S04]  /*c120*/  DFMA R58, R56, R58, c[0x2][0x30] ;  /* 0x00800c00383a762b */ /* 0x001e08000000003a */
[----:B------:R-:W-:-:S04]  /*c130*/  DMUL R64, R52, R52 ;  /* 0x0000003434407228 */ /* 0x000fc80000000000 */
[----:B0-----:R-:W0:-:S04]  /*c140*/  DFMA R58, R56, R58, c[0x2][0x38] ;  /* 0x00800e00383a762b */ /* 0x001e08000000003a */
[----:B------:R-:W-:-:S04]  /*c150*/  DFMA R50, R48, -R52, R50 ;  /* 0x800000343032722b */ /* 0x000fc80000000032 */
[----:B0-----:R-:W0:-:S04]  /*c160*/  DFMA R58, R56, R58, c[0x2][0x40] ;  /* 0x00801000383a762b */ /* 0x001e08000000003a */
[----:B------:R-:W-:-:S04]  /*c170*/  DMUL R66, R52, R64 ;  /* 0x0000004034427228 */ /* 0x000fc80000000000 */
[----:B0-----:R-:W0:-:S04]  /*c180*/  DFMA R58, R56, R58, c[0x2][0x48] ;  /* 0x00801200383a762b */ /* 0x001e08000000003a */
[----:B------:R-:W-:-:S04]  /*c190*/  DMUL R48, R54, R50 ;  /* 0x0000003236307228 */ /* 0x000fc80000000000 */
[----:B0-----:R-:W0:-:S04]  /*c1a0*/  DFMA R58, R56, R58, c[0x2][0x50] ;  /* 0x00801400383a762b */ /* 0x001e08000000003a */
[----:B------:R-:W1:-:S04]  /*c1b0*/  DFMA R68, R52, R64, -R66 ;  /* 0x000000403444722b */ /* 0x000e480000000842 */
[----:B0-----:R-:W0:-:S04]  /*c1c0*/  DFMA R60, R56, R58, c[0x2][0x58] ;  /* 0x00801600383c762b */ /* 0x001e08000000003a */
[----:B-1----:R1:W-:Y:S02]  /*c1d0*/  DFMA R68, R48, R64, R68 ;  /* 0x000000403044722b */ /* 0x0023e40000000044 */
[----:B-1----:R-:W-:Y:S02]  /*c1e0*/  IADD3 R49, R49, 0x100000, RZ ;  /* 0x0010000031317810 */ /* 0x002fe40007ffe0ff */
[----:B0-----:R-:W0:-:S04]  /*c1f0*/  DADD R62, -R60, c[0x2][0x58] ;  /* 0x008016003c3e7629 */ /* 0x001e080000000100 */
[----:B------:R-:W1:-:S04]  /*c200*/  DFMA R64, R52, R52, -R64 ;  /* 0x000000343440722b */ /* 0x000e480000000840 */
[----:B0-----:R-:W0:-:S04]  /*c210*/  DFMA R62, R56, R58, R62 ;  /* 0x0000003a383e722b */ /* 0x001e08000000003e */
[----:B-1----:R-:W1:-:S04]  /*c220*/  DFMA R64, R52, R48, R64 ;  /* 0x000000303440722b */ /* 0x002e480000000040 */
[----:B0-----:R-:W0:-:S04]  /*c230*/  DADD R62, R62, c[0x2][0x60] ;  /* 0x008018003e3e7629 */ /* 0x001e080000000000 */
[----:B-1----:R-:W-:-:S04]  /*c240*/  DFMA R64, R52, R64, R68 ;  /* 0x000000403440722b */ /* 0x002fc80000000044 */
[----:B0-----:R-:W0:-:S06]  /*c250*/  DADD R56, R60, R62 ;  /* 0x000000003c387229 */ /* 0x001e0c000000003e */
[----:B0-----:R-:W0:-:S04]  /*c260*/  DMUL R48, R56, R66 ;  /* 0x0000004238307228 */ /* 0x001e080000000000 */
[----:B------:R-:W1:-:S04]  /*c270*/  DADD R60, R60, -R56 ;  /* 0x000000003c3c7229 */ /* 0x000e480000000838 */
[----:B0-----:R-:W0:-:S04]  /*c280*/  DFMA R58, R56, R66, -R48 ;  /* 0x00000042383a722b */ /* 0x001e080000000830 */
[----:B-1----:R-:W-:-:S04]  /*c290*/  DADD R60, R62, R60 ;  /* 0x000000003e3c7229 */ /* 0x002fc8000000003c */
[----:B0-----:R-:W0:-:S06]  /*c2a0*/  DFMA R58, R56, R64, R58 ;  /* 0x00000040383a722b */ /* 0x001e0c000000003a */
[----:B0-----:R-:W0:-:S06]  /*c2b0*/  DFMA R58, R60, R66, R58 ;  /* 0x000000423c3a722b */ /* 0x001e0c000000003a */
[----:B0-----:R-:W0:-:S06]  /*c2c0*/  DADD R56, R48, R58 ;  /* 0x0000000030387229 */ /* 0x001e0c000000003a */
[----:B0-----:R-:W0:-:S04]  /*c2d0*/  DADD R60, R52, R56 ;  /* 0x00000000343c7229 */ /* 0x001e080000000038 */
[----:B------:R-:W1:-:S04]  /*c2e0*/  DADD R48, R48, -R56 ;  /* 0x0000000030307229 */ /* 0x000e480000000838 */
[----:B0-----:R-:W0:-:S04]  /*c2f0*/  DADD R52, R52, -R60 ;  /* 0x0000000034347229 */ /* 0x001e08000000083c */
[----:B-1----:R-:W-:-:S04]  /*c300*/  DADD R48, R58, R48 ;  /* 0x000000003a307229 */ /* 0x002fc80000000030 */
[----:B0-----:R-:W0:-:S06]  /*c310*/  DADD R52, R56, R52 ;  /* 0x0000000038347229 */ /* 0x001e0c0000000034 */
[----:B0-----:R0:W1:Y:S02]  /*c320*/  DADD R48, R48, R52 ;  /* 0x0000000030307229 */ /* 0x0010640000000034 */
[----:B0-----:R-:W-:Y:S01]  /*c330*/  LOP3.LUT R52, R47, 0x80000000, RZ, 0x3c, !PT ;  /* 0x800000002f347812 */ /* 0x001fe200078e3cff */
[----:B------:R-:W-:-:S03]  /*c340*/  IMAD.MOV.U32 R53, RZ, RZ, 0x43300000 ;  /* 0x43300000ff357424 */ /* 0x000fc600078e00ff */
[----:B-1----:R-:W0:-:S04]  /*c350*/  DFMA R48, R54, R50, R48 ;  /* 0x000000323630722b */ /* 0x002e080000000030 */
[----:B------:R-:W-:-:S04]  /*c360*/  DADD R52, R52, c[0x2][0x68] ;  /* 0x00801a0034347629 */ /* 0x000fc80000000000 */
[----:B0-----:R-:W0:-:S06]  /*c370*/  DADD R50, R60, R48 ;  /* 0x000000003c327229 */ /* 0x001e0c0000000030 */
[----:B0-----:R-:W0:-:S04]  /*c380*/  DFMA R54, R52, c[0x2][0x70], R50 ;  /* 0x00801c0034367a2b */ /* 0x001e080000000032 */
[----:B------:R-:W1:-:S04]  /*c390*/  DADD R60, R60, -R50 ;  /* 0x000000003c3c7229 */ /* 0x000e480000000832 */
[----:B0-----:R-:W0:-:S04]  /*c3a0*/  DFMA R56, -R52, c[0x2][0x70], R54 ;  /* 0x00801c0034387a2b */ /* 0x001e080000000136 */
[----:B-1----:R-:W-:-:S04]  /*c3b0*/  DADD R60, R48, R60 ;  /* 0x00000000303c7229 */ /* 0x002fc8000000003c */
[----:B0-----:R0:W1:Y:S02]  /*c3c0*/  DADD R56, -R50, R56 ;  /* 0x0000000032387229 */ /* 0x0010640000000138 */
[----:B0-----:R-:W-:Y:S02]  /*c3d0*/  IMAD.MOV.U32 R50, RZ, RZ, 0x69ce2bdf ;  /* 0x69ce2bdfff327424 */ /* 0x001fe400078e00ff */
[----:B------:R-:W-:Y:S02]  /*c3e0*/  IMAD.MOV.U32 R51, RZ, RZ, 0x3e5ade15 ;  /* 0x3e5ade15ff337424 */ /* 0x000fe400078e00ff */
[----:B-1----:R-:W0:-:S06]  /*c3f0*/  DADD R56, R60, -R56 ;  /* 0x000000003c387229 */ /* 0x002e0c0000000838 */
[----:B0-----:R-:W0:-:S06]  /*c400*/  DFMA R56, R52, c[0x2][0x78], R56 ;  /* 0x00801e0034387a2b */ /* 0x001e0c0000000038 */
[----:B0-----:R-:W0:-:S06]  /*c410*/  DADD R48, R54, R56 ;  /* 0x0000000036307229 */ /* 0x001e0c0000000038 */
[----:B0-----:R-:W0:-:S04]  /*c420*/  DADD R54, R54, -R48 ;  /* 0x0000000036367229 */ /* 0x001e080000000830 */
[----:B------:R-:W1:-:S04]  /*c430*/  DMUL R52, R48, R2 ;  /* 0x0000000230347228 */ /* 0x000e480000000000 */
[----:B0-----:R-:W-:-:S04]  /*c440*/  DADD R54, R56, R54 ;  /* 0x0000000038367229 */ /* 0x001fc80000000036 */
[----:B-1----:R-:W0:-:S06]  /*c450*/  DFMA R48, R48, R2, -R52 ;  /* 0x000000023030722b */ /* 0x002e0c0000000834 */
[----:B0-----:R0:W1:Y:S02]  /*c460*/  DFMA R54, R54, R2, R48 ;  /* 0x000000023636722b */ /* 0x0010640000000030 */
[----:B0-----:R-:W-:Y:S02]  /*c470*/  IMAD.MOV.U32 R2, RZ, RZ, 0x652b82fe ;  /* 0x652b82feff027424 */ /* 0x001fe400078e00ff */
[----:B------:R-:W-:Y:S02]  /*c480*/  IMAD.MOV.U32 R3, RZ, RZ, 0x3ff71547 ;  /* 0x3ff71547ff037424 */ /* 0x000fe400078e00ff */
[----:B-1----:R-:W0:-:S06]  /*c490*/  DADD R56, R52, R54 ;  /* 0x0000000034387229 */ /* 0x002e0c0000000036 */
[----:B0-----:R-:W0:-:S04]  /*c4a0*/  DFMA R58, R56, R2, 6.75539944105574400000e+15 ;  /* 0x43380000383a742b */ /* 0x001e080000000002 */
[----:B------:R-:W-:Y:S02]  /*c4b0*/  FADD.FTZ R47, |R57|, -RZ ;  /* 0x800000ff392f7221 */ /* 0x000fe40000010200 */
[----:B0-----:R-:W0:-:S03]  /*c4c0*/  DADD R2, R58, -6.75539944105574400000e+15 ;  /* 0xc33800003a027429 */ /* 0x001e060000000000 */
[----:B------:R-:W-:-:S03]  /*c4d0*/  FSETP.GEU.AND P5, PT, R47, 4.1917929649353027344, PT ;  /* 0x4086232b2f00780b */ /* 0x000fc60003fae000 */
[----:B0-----:R-:W0:-:S06]  /*c4e0*/  DFMA R48, R2, c[0x2][0x80], R56 ;  /* 0x0080200002307a2b */ /* 0x001e0c0000000038 */
[----:B0-----:R-:W0:-:S06]  /*c4f0*/  DFMA R48, R2, c[0x2][0x88], R48 ;  /* 0x0080220002307a2b */ /* 0x001e0c0000000030 */
[----:B0-----:R-:W0:-:S06]  /*c500*/  DFMA R2, R48, R50, c[0x2][0x90] ;  /* 0x008024003002762b */ /* 0x001e0c0000000032 */
        /* <DEDUP_REMOVED lines=8> */
[----:B0-----:R-:W0:-:S06]  /*c590*/  DFMA R2, R48, R2, 1 ;  /* 0x3ff000003002742b */ /* 0x001e0c0000000002 */
[----:B0-----:R-:W-:-:S04]  /*c5a0*/  DFMA R50, R48, R2, 1 ;  /* 0x3ff000003032742b */ /* 0x001fc80000000002 */
[----:B------:R-:W0:-:S06]  /*c5b0*/  DADD R48, R52, -R56 ;  /* 0x0000000034307229 */ /* 0x000e0c0000000838 */
[----:B0-----:R0:W1:Y:S01]  /*c5c0*/  DADD R52, R54, R48 ;  /* 0x0000000036347229 */ /* 0x0010620000000030 */
[----:B------:R-:W-:Y:S02]  /*c5d0*/  IMAD R3, R58, 0x100000, R51 ;  /* 0x001000003a037824 */ /* 0x000fe400078e0233 */
[----:B------:R-:W-:Y:S01]  /*c5e0*/  IMAD.MOV.U32 R2, RZ, RZ, R50 ;  /* 0x000000ffff027224 */ /* 0x000fe200078e0032 */
[----:B------:R-:W-:Y:S05]  /*c5f0*/  @!P5 BRA `(.L_x_198) ;  /* 0x000000d00000d947 */ /* 0x000fea0003800000 */
[----:B01----:R-:W-:-:S04]  /*c600*/  DADD R2, R56, +INF ;  /* 0x7ff0000038027429 */ /* 0x003fc80000000000 */
[----:B------:R-:W0:-:S06]  /*c610*/  DSETP.GEU.AND P5, PT, R56, RZ, PT ;  /* 0x000000ff3800722a */ /* 0x000e0c0003fae000 */
[----:B0-----:R-:W-:Y:S02]  /*c620*/  FSEL R2, R2, RZ, P5 ;  /* 0x000000ff02027208 */ /* 0x001fe40002800000 */
[----:B------:R-:W-:Y:S02]  /*c630*/  FSEL R3, R3, RZ, P5 ;  /* 0x000000ff03037208 */ /* 0x000fe40002800000 */
[----:B------:R-:W-:-:S13]  /*c640*/  FSETP.GEU.AND P5, PT, R47, 4.2275390625, PT ;  /* 0x408748002f00780b */ /* 0x000fda0003fae000 */
[----:B------:R-:W-:Y:S01]  /*c650*/  @!P5 LEA.HI R47, R58, R58, RZ, 0x1 ;  /* 0x0000003a3a2fd211 */ /* 0x000fe200078f08ff */
[----:B------:R-:W-:Y:S02]  /*c660*/  @!P5 IMAD.MOV.U32 R48, RZ, RZ, R50 ;  /* 0x000000ffff30d224 */ /* 0x000fe400078e0032 */
[----:B------:R-:W-:Y:S01]  /*c670*/  @!P5 IMAD.MOV.U32 R50, RZ, RZ, RZ ;  /* 0x000000ffff32d224 */ /* 0x000fe200078e00ff */
[----:B------:R-:W-:-:S05]  /*c680*/  @!P5 SHF.R.S32.HI R47, RZ, 0x1, R47 ;  /* 0x00000001ff2fd819 */ /* 0x000fca000001142f */
[----:B------:R-:W-:Y:S02]  /*c690*/  @!P5 IMAD.IADD R58, R58, 0x1, -R47 ;  /* 0x000000013a3ad824 */ /* 0x000fe400078e0a2f */
[----:B------:R-:W-:-:S03]  /*c6a0*/  @!P5 IMAD R49, R47, 0x100000, R51 ;  /* 0x001000002f31d824 */ /* 0x000fc600078e0233 */
[----:B------:R-:W-:-:S06]  /*c6b0*/  @!P5 LEA R51, R58, 0x3ff00000, 0x14 ;  /* 0x3ff000003a33d811 */ /* 0x000fcc00078ea0ff */
[----:B------:R0:W1:-:S09]  /*c6c0*/  @!P5 DMUL R2, R48, R50 ;  /* 0x000000323002d228 */ /* 0x0000520000000000 */
.L_x_198:
[----:B01----:R-:W0:Y:S01]  /*c6d0*/  DFMA R52, R52, R2, R2 ;  /* 0x000000023434722b */ /* 0x003e220000000002 */
[----:B------:R-:W-:-:S09]  /*c6e0*/  ISETP.NE.AND P5, PT, R2, RZ, PT ;  /* 0x000000ff0200720c */ /* 0x000fd20003fa5270 */
[----:B0-----:R-:W-:Y:S02]  /*c6f0*/  FSEL R47, R2, R52, !P5 ;  /* 0x00000034022f7208 */ /* 0x001fe40006800000 */
[C---:B------:R-:W-:Y:S02]  /*c700*/  LOP3.LUT R2, R3.reuse, 0x7fffffff, RZ, 0xc0, !PT ;  /* 0x7fffffff03027812 */ /* 0x040fe400078ec0ff */
[----:B------:R-:W-:Y:S01]  /*c710*/  FSEL R49, R3, R53, !P5 ;  /* 0x0000003503317208 */ /* 0x000fe20006800000 */
[----:B------:R-:W-:Y:S01]  /*c720*/  IMAD.MOV.U32 R3, RZ, RZ, 0x0 ;  /* 0x00000000ff037424 */ /* 0x000fe200078e00ff */
[----:B------:R-:W-:Y:S01]  /*c730*/  ISETP.NE.AND P5, PT, R2, 0x7ff00000, PT ;  /* 0x7ff000000200780c */ /* 0x000fe20003fa5270 */
[----:B------:R-:W-:-:S03]  /*c740*/  IMAD.MOV.U32 R2, RZ, RZ, R0 ;  /* 0x000000ffff027224 */ /* 0x000fc600078e0000 */
[----:B------:R-:W-:Y:S02]  /*c750*/  FSEL R47, R47, R52, !P5 ;  /* 0x000000342f2f7208 */ /* 0x000fe40006800000 */
[----:B------:R-:W-:Y:S01]  /*c760*/  FSEL R52, R49, R53, !P5 ;  /* 0x0000003531347208 */ /* 0x000fe20006800000 */
[----:B------:R-:W-:Y:S06]  /*c770*/  RET.REL.NODEC R2 `(triton_poi_fused_stack_10) ;  /* 0xffff388002007950 */ /* 0x000fec0003c3ffff */
        .type           $triton_poi_fused_stack_10$__internal_trig_reduction_slowpathd,@function
        .size           $triton_poi_fused_stack_10$__internal_trig_reduction_slowpathd,(.L_x_208 - $triton_poi_fused_stack_10$__internal_trig_reduction_slowpathd)
$triton_poi_fused_stack_10$__internal_trig_reduction_slowpathd:
[--C-:B------:R-:W-:Y:S01]  /*c780*/  SHF.R.U32.HI R75, RZ, 0x14, R73.reuse ;  /* 0x00000014ff4b7819 */ /* 0x100fe20000011649 */
[----:B------:R-:W-:Y:S02]  /*c790*/  IMAD.MOV.U32 R78, RZ, RZ, R74 ;  /* 0x000000ffff4e7224 */ /* 0x000fe400078e004a */
[----:B------:R-:W-:Y:S01]  /*c7a0*/  IMAD.MOV.U32 R80, RZ, RZ, R73 ;  /* 0x000000ffff507224 */ /* 0x000fe200078e0049 */
[----:B------:R-:W-:-:S04]  /*c7b0*/  SGXT.U32 R75, R75, 0xb ;  /* 0x0000000b4b4b781a */ /* 0x000fc80000000000 */
[----:B------:R-:W-:-:S13]  /*c7c0*/  ISETP.NE.AND P6, PT, R75, 0x7ff, PT ;  /* 0x000007ff4b00780c */ /* 0x000fda0003fc5270 */
[----:B------:R-:W-:Y:S05]  /*c7d0*/  @!P6 BRA `(.L_x_199) ;  /* 0x00000a400000e947 */ /* 0x000fea0003800000 */
[----:B------:R-:W-:Y:S01]  /*c7e0*/  IADD3 R74, R75, -0x400, RZ ;  /* 0xfffffc004b4a7810 */ /* 0x000fe20007ffe0ff */
[----:B------:R-:W-:Y:S01]  /*c7f0*/  BSSY B0, `(.L_x_200) ;  /* 0x000003a000007945 */ /* 0x000fe20003800000 */
[----:B------:R-:W-:Y:S02]  /*c800*/  IADD3 R84, R1, 0x8, RZ ;  /* 0x0000000801547810 */ /* 0x000fe40007ffe0ff */
[----:B------:R-:W-:Y:S02]  /*c810*/  SHF.R.U32.HI R249, RZ, 0x6, R74 ;  /* 0x00000006fff97819 */ /* 0x000fe4000001164a */
[----:B------:R-:W-:Y:S02]  /*c820*/  ISETP.GE.U32.AND P6, PT, R74, 0x80, PT ;  /* 0x000000804a00780c */ /* 0x000fe40003fc6070 */
[C---:B------:R-:W-:Y:S02]  /*c830*/  IADD3 R248, -R249.reuse, 0x13, RZ ;  /* 0x00000013f9f87810 */ /* 0x040fe40007ffe1ff */
[----:B------:R-:W-:-:S02]  /*c840*/  IADD3 R75, -R249, 0xf, RZ ;  /* 0x0000000ff94b7810 */ /* 0x000fc40007ffe1ff */
[----:B------:R-:W-:-:S04]  /*c850*/  SEL R248, R248, 0x12, P6 ;  /* 0x00000012f8f87807 */ /* 0x000fc80003000000 */
[----:B------:R-:W-:-:S13]  /*c860*/  ISETP.GE.AND P6, PT, R75, R248, PT ;  /* 0x000000f84b00720c */ /* 0x000fda0003fc6270 */
[----:B------:R-:W-:Y:S01]  /*c870*/  @P6 IMAD.MOV.U32 R248, RZ, RZ, R75 ;  /* 0x000000fffff86224 */ /* 0x000fe200078e004b */
[----:B------:R-:W-:Y:S01]  /*c880*/  @P6 CS2R R82, SRZ ;  /* 0x0000000000526805 */ /* 0x000fe2000001ff00 */
[----:B------:R-:W-:Y:S05]  /*c890*/  @P6 BRA `(.L_x_201) ;  /* 0x000002f000006947 */ /* 0x000fea0003800000 */
[----:B------:R-:W-:Y:S01]  /*c8a0*/  LOP3.LUT R71, R71, 0xbfffffff, RZ, 0xc0, !PT ;  /* 0xbfffffff47477812 */ /* 0x000fe200078ec0ff */
[----:B------:R-:W-:Y:S01]  /*c8b0*/  CS2R R82, SRZ ;  /* 0x0000000000527805 */ /* 0x000fe2000001ff00 */
[----:B------:R-:W-:Y:S02]  /*c8c0*/  SHF.R.U64 R76, R74, 0x6, RZ ;  /* 0x000000064a4c7819 */ /* 0x000fe400000012ff */
[----:B------:R-:W-:Y:S02]  /*c8d0*/  @P0 LOP3.LUT R71, R71, 0x40000000, RZ, 0xfc, !PT ;  /* 0x4000000047470812 */ /* 0x000fe400078efcff */
[--C-:B------:R-:W-:Y:S01]  /*c8e0*/  SHF.R.S32.HI R75, RZ, 0x1f, R248.reuse ;  /* 0x0000001fff4b7819 */ /* 0x100fe200000114f8 */
[C---:B------:R-:W-:Y:S01]  /*c8f0*/  IMAD.SHL.U32 R79, R76.reuse, 0x8, RZ ;  /* 0x000000084c4f7824 */ /* 0x040fe200078e00ff */
[----:B------:R-:W-:-:S02]  /*c900*/  IADD3 R74, P0, P6, R76, -0xf, R248 ;  /* 0xfffffff14c4a7810 */ /* 0x000fc40007e1e0f8 */
[----:B------:R-:W-:Y:S01]  /*c910*/  SHF.L.U64.HI R77, R76, 0x3, RZ ;  /* 0x000000034c4d7819 */ /* 0x000fe200000102ff */
[----:B------:R-:W-:Y:S01]  /*c920*/  IMAD R81, R249, 0x8, -R79 ;  /* 0x00000008f9517824 */ /* 0x000fe200078e0a4f */
[----:B------:R-:W-:Y:S02]  /*c930*/  IADD3.X R75, RZ, -0x1, R75, P0, P6 ;  /* 0xffffffffff4b7810 */ /* 0x000fe400007ec44b */
[----:B------:R-:W-:Y:S02]  /*c940*/  IADD3 R76, P0, -R79, c[0x4][0x10], RZ ;  /* 0x010004004f4c7a10 */ /* 0x000fe40007f1e1ff */
[C---:B------:R-:W-:Y:S01]  /*c950*/  SHF.L.U64.HI R80, R78.reuse, 0xb, R80 ;  /* 0x0000000b4e507819 */ /* 0x040fe20000010250 */
[----:B------:R-:W-:Y:S01]  /*c960*/  IMAD.SHL.U32 R78, R78, 0x800, RZ ;  /* 0x000008004e4e7824 */ /* 0x000fe200078e00ff */
[----:B------:R-:W-:Y:S02]  /*c970*/  IADD3 R76, P6, R76, 0x78, RZ ;  /* 0x000000784c4c7810 */ /* 0x000fe40007fde0ff */
[----:B------:R-:W-:Y:S01]  /*c980*/  LOP3.LUT R79, R80, 0x80000000, RZ, 0xfc, !PT ;  /* 0x80000000504f7812 */ /* 0x000fe200078efcff */
[----:B------:R-:W-:Y:S01]  /*c990*/  IMAD.IADD R80, R84, 0x1, R81 ;  /* 0x0000000154507824 */ /* 0x000fe200078e0251 */
[----:B------:R-:W-:-:S02]  /*c9a0*/  IADD3.X R77, RZ, c[0x4][0x14], ~R77, P6, P0 ;  /* 0x01000500ff4d7a10 */ /* 0x000fc400037e0c4d */
[----:B------:R-:W-:Y:S02]  /*c9b0*/  LOP3.LUT P0, RZ, R71, 0x40000000, RZ, 0xc0, !PT ;  /* 0x4000000047ff7812 */ /* 0x000fe4000780c0ff */
.L_x_202:
[----:B------:R-:W-:Y:S01]  /*c9c0*/  IMAD.MOV.U32 R84, RZ, RZ, R76 ;  /* 0x000000ffff547224 */ /* 0x000fe200078e004c */
[----:B------:R-:W-:Y:S01]  /*c9d0*/  ULDC.64 UR10, c[0x0][0x118] ;  /* 0x00004600000a7ab9 */ /* 0x000fe20000000a00 */
[----:B------:R-:W-:Y:S01]  /*c9e0*/  IMAD.MOV.U32 R85, RZ, RZ, R77 ;  /* 0x000000ffff557224 */ /* 0x000fe200078e004d */
[----:B------:R-:W-:Y:S01]  /*c9f0*/  IADD3 R74, P6, R74, -0x1, RZ ;  /* 0xffffffff4a4a7810 */ /* 0x000fe20007fde0ff */
[----:B------:R-:W-:-:S03]  /*ca00*/  IMAD.MOV.U32 R128, RZ, RZ, R82 ;  /* 0x000000ffff807224 */ /* 0x000fc600078e0052 */
[----:B------:R-:W-:Y:S01]  /*ca10*/  IADD3.X R75, R75, -0x1, RZ, P6, !PT ;  /* 0xffffffff4b4b7810 */ /* 0x000fe200037fe4ff */
[----:B------:R-:W2:Y:S01]  /*ca20*/  LDG.E.64.CONSTANT R84, [R84.64] ;  /* 0x0000000a54547981 */ /* 0x000ea2000c1e9b00 */
[----:B------:R-:W-:Y:S01]  /*ca30*/  IADD3 R76, P6, R76, 0x8, RZ ;  /* 0x000000084c4c7810 */ /* 0x000fe20007fde0ff */
[----:B------:R-:W-:-:S04]  /*ca40*/  IMAD.MOV.U32 R129, RZ, RZ, R83 ;  /* 0x000000ffff817224 */ /* 0x000fc800078e0053 */
[----:B------:R-:W-:Y:S02]  /*ca50*/  IMAD.X R77, RZ, RZ, R77, P6 ;  /* 0x000000ffff4d7224 */ /* 0x000fe400030e064d */
[----:B--2---:R-:W-:-:S04]  /*ca60*/  IMAD.HI.U32 R82, R84, R79, RZ ;  /* 0x0000004f54527227 */ /* 0x004fc800078e00ff */
[----:B------:R-:W-:-:S04]  /*ca70*/  IMAD.WIDE.U32 R128, P6, R84, R78, R128 ;  /* 0x0000004e54807225 */ /* 0x000fc800078c0080 */
[----:B------:R-:W-:Y:S02]  /*ca80*/  IMAD R81, R84, R79, RZ ;  /* 0x0000004f54517224 */ /* 0x000fe400078e02ff */
[----:B------:R-:W-:Y:S02]  /*ca90*/  IMAD.X R82, RZ, RZ, R82, P6 ;  /* 0x000000ffff527224 */ /* 0x000fe400030e0652 */
[----:B------:R-:W-:Y:S01]  /*caa0*/  IMAD.HI.U32 R84, R85, R78, RZ ;  /* 0x0000004e55547227 */ /* 0x000fe200078e00ff */
[----:B------:R-:W-:-:S03]  /*cab0*/  IADD3 R81, P6, R81, R129, RZ ;  /* 0x0000008151517210 */ /* 0x000fc60007fde0ff */
[----:B------:R-:W-:Y:S01]  /*cac0*/  IMAD.HI.U32 R83, R85, R79, RZ ;  /* 0x0000004f55537227 */ /* 0x000fe200078e00ff */
[----:B------:R-:W-:-:S03]  /*cad0*/  IADD3.X R82, P6, R84, R82, RZ, P6, !PT ;  /* 0x0000005254527210 */ /* 0x000fc600037de4ff */
[C---:B------:R-:W-:Y:S02]  /*cae0*/  IMAD R84, R85.reuse, R78, RZ ;  /* 0x0000004e55547224 */ /* 0x040fe400078e02ff */
[----:B------:R-:W-:Y:S02]  /*caf0*/  IMAD.X R83, RZ, RZ, R83, P6 ;  /* 0x000000ffff537224 */ /* 0x000fe400030e0653 */
[----:B------:R-:W-:Y:S01]  /*cb00*/  IMAD R85, R85, R79, RZ ;  /* 0x0000004f55557224 */ /* 0x000fe200078e02ff */
[----:B------:R-:W-:-:S04]  /*cb10*/  IADD3 R129, P6, R84, R81, RZ ;  /* 0x0000005154817210 */ /* 0x000fc80007fde0ff */
[----:B------:R-:W-:-:S05]  /*cb20*/  IADD3.X R82, P6, R85, R82, RZ, P6, !PT ;  /* 0x0000005255527210 */ /* 0x000fca00037de4ff */
[----:B------:R-:W-:Y:S01]  /*cb30*/  IMAD.X R83, RZ, RZ, R83, P6 ;  /* 0x000000ffff537224 */ /* 0x000fe200030e0653 */
[----:B------:R-:W-:-:S04]  /*cb40*/  ISETP.NE.U32.AND P6, PT, R74, RZ, PT ;  /* 0x000000ff4a00720c */ /* 0x000fc80003fc5070 */
[----:B------:R-:W-:Y:S01]  /*cb50*/  ISETP.NE.AND.EX P6, PT, R75, RZ, PT, P6 ;  /* 0x000000ff4b00720c */ /* 0x000fe20003fc5360 */
[----:B------:R0:W-:Y:S02]  /*cb60*/  STL.64 [R80], R128 ;  /* 0x0000008050007387 */ /* 0x0001e40000100a00 */
[----:B0-----:R-:W-:-:S10]  /*cb70*/  IADD3 R80, R80, 0x8, RZ ;  /* 0x0000000850507810 */ /* 0x001fd40007ffe0ff */
[----:B------:R-:W-:Y:S05]  /*cb80*/  @P6 BRA `(.L_x_202) ;  /* 0xfffffe3000006947 */ /* 0x000fea000383ffff */
.L_x_201:
[----:B------:R-:W-:Y:S05]  /*cb90*/  BSYNC B0 ;  /* 0x0000000000007941 */ /* 0x000fea0003800000 */
.L_x_200:
[----:B------:R-:W-:Y:S01]  /*cba0*/  IADD3 R84, R1, 0x8, RZ ;  /* 0x0000000801547810 */ /* 0x000fe20007ffe0ff */
[----:B------:R-:W-:-:S04]  /*cbb0*/  IMAD.IADD R248, R249, 0x1, R248 ;  /* 0x00000001f9f87824 */ /* 0x000fc800078e02f8 */
[----:B------:R-:W-:-:S05]  /*cbc0*/  IMAD R248, R248, 0x8, R84 ;  /* 0x00000008f8f87824 */ /* 0x000fca00078e0254 */
[----:B------:R0:W-:Y:S04]  /*cbd0*/  STL.64 [R248+-0x78], R82 ;  /* 0xffff8852f8007387 */ /* 0x0001e80000100a00 */
[----:B------:R-:W2:Y:S04]  /*cbe0*/  LDL.64 R76, [R84+0x10] ;  /* 0x00001000544c7983 */ /* 0x000ea80000100a00 */
[----:B------:R-:W3:Y:S01]  /*cbf0*/  LDL.64 R74, [R84+0x18] ;  /* 0x00001800544a7983 */ /* 0x000ee20000100a00 */
[----:B------:R-:W-:Y:S02]  /*cc00*/  SHF.R.U32.HI R78, RZ, 0x14, R73 ;  /* 0x00000014ff4e7819 */ /* 0x000fe40000011649 */
[----:B0-----:R-:W-:-:S02]  /*cc10*/  IADD3 R83, R84, 0x10, RZ ;  /* 0x0000001054537810 */ /* 0x001fc40007ffe0ff */
[----:B------:R-:W-:-:S13]  /*cc20*/  LOP3.LUT P6, R78, R78, 0x3f, RZ, 0xc0, !PT ;  /* 0x0000003f4e4e7812 */ /* 0x000fda00078cc0ff */
[----:B------:R-:W-:-:S04]  /*cc30*/  @P6 IADD3 R82, -R78, 0x40, RZ ;  /* 0x000000404e526810 */ /* 0x000fc80007ffe1ff */
[----:B--2---:R-:W-:Y:S02]  /*cc40*/  @P6 SHF.R.U64 R80, R76, R82, R77 ;  /* 0x000000524c506219 */ /* 0x004fe4000000124d */
[CC--:B---3--:R-:W-:Y:S02]  /*cc50*/  @P6 SHF.L.U32 R79, R74.reuse, R78.reuse, RZ ;  /* 0x0000004e4a4f6219 */ /* 0x0c8fe400000006ff */
[----:B------:R-:W-:Y:S02]  /*cc60*/  @P6 SHF.L.U64.HI R81, R74, R78, R75 ;  /* 0x0000004e4a516219 */ /* 0x000fe4000001024b */
[----:B------:R-:W-:Y:S02]  /*cc70*/  @P6 LOP3.LUT R74, R79, R80, RZ, 0xfc, !PT ;  /* 0x000000504f4a6212 */ /* 0x000fe400078efcff */
[----:B------:R-:W-:-:S04]  /*cc80*/  @P6 SHF.R.U32.HI R79, RZ, R82, R77 ;  /* 0x00000052ff4f6219 */ /* 0x000fc8000001164d */
[----:B------:R-:W-:Y:S02]  /*cc90*/  @P6 LOP3.LUT R75, R81, R79, RZ, 0xfc, !PT ;  /* 0x0000004f514b6212 */ /* 0x000fe400078efcff */
[----:B------:R-:W2:Y:S01]  /*cca0*/  @P6 LDL.64 R80, [R83+-0x8] ;  /* 0xfffff80053506983 */ /* 0x000ea20000100a00 */
[CC--:B------:R-:W-:Y:S01]  /*ccb0*/  @P6 SHF.L.U32 R79, R76.reuse, R78.reuse, RZ ;  /* 0x0000004e4c4f6219 */ /* 0x0c0fe200000006ff */
[----:B------:R-:W-:Y:S01]  /*ccc0*/  ULDC.64 UR10, c[0x0][0x118] ;  /* 0x00004600000a7ab9 */ /* 0x000fe20000000a00 */
[----:B------:R-:W-:Y:S01]  /*ccd0*/  @P6 SHF.L.U64.HI R78, R76, R78, R77 ;  /* 0x0000004e4c4e6219 */ /* 0x000fe2000001024d */
[----:B------:R-:W-:Y:S01]  /*cce0*/  BSSY B0, `(.L_x_203) ;  /* 0x0000020000007945 */ /* 0x000fe20003800000 */
[-CC-:B--2---:R-:W-:Y:S02]  /*ccf0*/  @P6 SHF.R.U64 R80, R80, R82.reuse, R81.reuse ;  /* 0x0000005250506219 */ /* 0x184fe40000001251 */
[----:B------:R-:W-:Y:S02]  /*cd00*/  @P6 SHF.R.U32.HI R81, RZ, R82, R81 ;  /* 0x00000052ff516219 */ /* 0x000fe40000011651 */
[----:B------:R-:W-:Y:S01]  /*cd10*/  @P6 LOP3.LUT R76, R80, R79, RZ, 0xfc, !PT ;  /* 0x0000004f504c6212 */ /* 0x000fe200078efcff */
[----:B------:R-:W-:Y:S01]  /*cd20*/  IMAD.MOV.U32 R79, RZ, RZ, R69 ;  /* 0x000000ffff4f7224 */ /* 0x000fe200078e0045 */
[----:B------:R-:W-:-:S02]  /*cd30*/  LOP3.LUT R80, R73, 0x80000000, RZ, 0xc0, !PT ;  /* 0x8000000049507812 */ /* 0x000fc400078ec0ff */
[----:B------:R-:W-:Y:S02]  /*cd40*/  @P6 LOP3.LUT R77, R81, R78, RZ, 0xfc, !PT ;  /* 0x0000004e514d6212 */ /* 0x000fe400078efcff */
[----:B------:R-:W-:Y:S02]  /*cd50*/  SHF.R.U32.HI R78, RZ, 0x1d, R75 ;  /* 0x0000001dff4e7819 */ /* 0x000fe4000001164b */
[----:B------:R-:W-:Y:S02]  /*cd60*/  ISETP.NE.AND P6, PT, R80, RZ, PT ;  /* 0x000000ff5000720c */ /* 0x000fe40003fc5270 */
[----:B------:R-:W-:-:S04]  /*cd70*/  LOP3.LUT R78, R78, 0x1, RZ, 0xc0, !PT ;  /* 0x000000014e4e7812 */ /* 0x000fc800078ec0ff */
[----:B------:R-:W-:Y:S01]  /*cd80*/  LEA.HI R73, R75, R78, RZ, 0x2 ;  /* 0x0000004e4b497211 */ /* 0x000fe200078f10ff */
[----:B------:R-:W-:-:S06]  /*cd90*/  IMAD.MOV.U32 R78, RZ, RZ, R70 ;  /* 0x000000ffff4e7224 */ /* 0x000fcc00078e0046 */
[----:B------:R-:W-:-:S05]  /*cda0*/  @P6 IMAD.MOV R73, RZ, RZ, -R73 ;  /* 0x000000ffff496224 */ /* 0x000fca00078e0a49 */
[----:B------:R0:W-:Y:S02]  /*cdb0*/  ST.E [R78.64], R73 ;  /* 0x000000494e007985 */ /* 0x0001e4000c10190a */
[C---:B0-----:R-:W-:Y:S01]  /*cdc0*/  IMAD.SHL.U32 R78, R74.reuse, 0x4, RZ ;  /* 0x000000044a4e7824 */ /* 0x041fe200078e00ff */
[----:B------:R-:W-:Y:S02]  /*cdd0*/  SHF.R.U32.HI R73, RZ, 0x1e, R77 ;  /* 0x0000001eff497819 */ /* 0x000fe4000001164d */
[----:B------:R-:W-:Y:S01]  /*cde0*/  SHF.L.U64.HI R74, R74, 0x2, R75 ;  /* 0x000000024a4a7819 */ /* 0x000fe2000001024b */
[----:B------:R-:W-:Y:S01]  /*cdf0*/  IMAD.SHL.U32 R75, R76, 0x4, RZ ;  /* 0x000000044c4b7824 */ /* 0x000fe200078e00ff */
[----:B------:R-:W-:Y:S02]  /*ce00*/  LOP3.LUT R73, R78, R73, RZ, 0xfc, !PT ;  /* 0x000000494e497212 */ /* 0x000fe400078efcff */
[----:B------:R-:W-:Y:S02]  /*ce10*/  SHF.L.U64.HI R77, R76, 0x2, R77 ;  /* 0x000000024c4d7819 */ /* 0x000fe4000001024d */
[----:B------:R-:W-:-:S04]  /*ce20*/  ISETP.GT.U32.AND P6, PT, R73, -0x1, PT ;  /* 0xffffffff4900780c */ /* 0x000fc80003fc4070 */
[----:B------:R-:W-:-:S13]  /*ce30*/  ISETP.GT.AND.EX P6, PT, R74, -0x1, PT, P6 ;  /* 0xffffffff4a00780c */ /* 0x000fda0003fc4360 */
[----:B------:R-:W-:Y:S05]  /*ce40*/  @P6 BRA `(.L_x_204) ;  /* 0x0000009000006947 */ /* 0x000fea0003800000 */
[----:B------:R-:W-:Y:S02]  /*ce50*/  LOP3.LUT R77, RZ, R77, RZ, 0x33, !PT ;  /* 0x0000004dff4d7212 */ /* 0x000fe400078e33ff */
[----:B------:R-:W-:Y:S01]  /*ce60*/  IADD3 RZ, P6, RZ, -R75, RZ ;  /* 0x8000004bffff7210 */ /* 0x000fe20007fde0ff */
[----:B------:R-:W-:Y:S01]  /*ce70*/  IMAD.MOV R75, RZ, RZ, -R75 ;  /* 0x000000ffff4b7224 */ /* 0x000fe200078e0a4b */
[----:B------:R-:W-:Y:S02]  /*ce80*/  LOP3.LUT R73, RZ, R73, RZ, 0x33, !PT ;  /* 0x00000049ff497212 */ /* 0x000fe400078e33ff */
[----:B------:R-:W-:Y:S02]  /*ce90*/  IADD3.X R77, P6, RZ, R77, RZ, P6, !PT ;  /* 0x0000004dff4d7210 */ /* 0x000fe400037de4ff */
[----:B------:R-:W-:Y:S02]  /*cea0*/  LOP3.LUT R74, RZ, R74, RZ, 0x33, !PT ;  /* 0x0000004aff4a7212 */ /* 0x000fe400078e33ff */
[----:B------:R-:W-:-:S02]  /*ceb0*/  IADD3.X R73, P6, RZ, R73, RZ, P6, !PT ;  /* 0x00000049ff497210 */ /* 0x000fc400037de4ff */
[----:B------:R-:W-:-:S03]  /*cec0*/  LOP3.LUT R80, R80, 0x80000000, RZ, 0x3c, !PT ;  /* 0x8000000050507812 */ /* 0x000fc600078e3cff */
[----:B------:R-:W-:-:S03]  /*ced0*/  IMAD.X R74, RZ, RZ, R74, P6 ;  /* 0x000000ffff4a7224 */ /* 0x000fc600030e064a */
.L_x_204:
[----:B------:R-:W-:Y:S05]  /*cee0*/  BSYNC B0 ;  /* 0x0000000000007941 */ /* 0x000fea0003800000 */
.L_x_203:
[----:B------:R-:W-:Y:S01]  /*cef0*/  ISETP.NE.U32.AND P6, PT, R74, RZ, PT ;  /* 0x000000ff4a00720c */ /* 0x000fe20003fc5070 */
[----:B------:R-:W-:Y:S01]  /*cf00*/  UMOV UR5, URZ ;  /* 0x0000003f00057c82 */ /* 0x000fe20008000000 */
[--C-:B------:R-:W-:Y:S02]  /*cf10*/  SHF.R.U64 R75, R75, 0x1, R77.reuse ;  /* 0x000000014b4b7819 */ /* 0x100fe4000000124d */
[----:B------:R-:W-:Y:S02]  /*cf20*/  SEL R76, R73, R74, !P6 ;  /* 0x0000004a494c7207 */ /* 0x000fe40007000000 */
[----:B------:R-:W-:Y:S02]  /*cf30*/  SHF.R.U32.HI R77, RZ, 0x1, R77 ;  /* 0x00000001ff4d7819 */ /* 0x000fe4000001164d */
[----:B------:R-:W-:Y:S02]  /*cf40*/  LOP3.LUT R71, R71, 0xbfffffff, RZ, 0xc0, !PT ;  /* 0xbfffffff47477812 */ /* 0x000fe400078ec0ff */
[----:B------:R-:W0:Y:S02]  /*cf50*/  FLO.U32 R76, R76 ;  /* 0x0000004c004c7300 */ /* 0x000e2400000e0000 */
[----:B------:R-:W-:-:S02]  /*cf60*/  @P0 LOP3.LUT R71, R71, 0x40000000, RZ, 0xfc, !PT ;  /* 0x4000000047470812 */ /* 0x000fc400078efcff */
[C---:B0-----:R-:W-:Y:S02]  /*cf70*/  IADD3 R78, -R76.reuse, 0x1f, RZ ;  /* 0x0000001f4c4e7810 */ /* 0x041fe40007ffe1ff */
[----:B------:R-:W-:-:S03]  /*cf80*/  IADD3 R76, -R76, 0x3f, RZ ;  /* 0x0000003f4c4c7810 */ /* 0x000fc60007ffe1ff */
[----:B------:R-:W-:-:S05]  /*cf90*/  @P6 IMAD.MOV R76, RZ, RZ, R78 ;  /* 0x000000ffff4c6224 */ /* 0x000fca00078e024e */
[----:B------:R-:W-:-:S04]  /*cfa0*/  LOP3.LUT R78, R76, 0x3f, RZ, 0xc0, !PT ;  /* 0x0000003f4c4e7812 */ /* 0x000fc800078ec0ff */
[CC--:B------:R-:W-:Y:S02]  /*cfb0*/  SHF.L.U64.HI R74, R73.reuse, R78.reuse, R74 ;  /* 0x0000004e494a7219 */ /* 0x0c0fe4000001024a */
[----:B------:R-:W-:Y:S02]  /*cfc0*/  SHF.L.U32 R78, R73, R78, RZ ;  /* 0x0000004e494e7219 */ /* 0x000fe400000006ff */
[----:B------:R-:W-:-:S04]  /*cfd0*/  LOP3.LUT R73, R76, 0x3f, RZ, 0xc, !PT ;  /* 0x0000003f4c497812 */ /* 0x000fc800078e0cff */
[-CC-:B------:R-:W-:Y:S02]  /*cfe0*/  SHF.R.U64 R75, R75, R73.reuse, R77.reuse ;  /* 0x000000494b4b7219 */ /* 0x180fe4000000124d */
[----:B------:R-:W-:Y:S02]  /*cff0*/  SHF.R.U32.HI R73, RZ, R73, R77 ;  /* 0x00000049ff497219 */ /* 0x000fe4000001164d */
[----:B------:R-:W-:Y:S01]  /*d000*/  LOP3.LUT R77, R78, R75, RZ, 0xfc, !PT ;  /* 0x0000004b4e4d7212 */ /* 0x000fe200078efcff */
[----:B------:R-:W-:Y:S01]  /*d010*/  IMAD.MOV.U32 R75, RZ, RZ, RZ ;  /* 0x000000ffff4b7224 */ /* 0x000fe200078e00ff */
[----:B------:R-:W-:-:S03]  /*d020*/  LOP3.LUT R73, R74, R73, RZ, 0xfc, !PT ;  /* 0x000000494a497212 */ /* 0x000fc600078efcff */
[----:B------:R-:W-:-:S04]  /*d030*/  IMAD.WIDE.U32 R78, R77, 0x2168c235, RZ ;  /* 0x2168c2354d4e7825 */ /* 0x000fc800078e00ff */
[----:B------:R-:W-:-:S04]  /*d040*/  IMAD.MOV.U32 R74, RZ, RZ, R79 ;  /* 0x000000ffff4a7224 */ /* 0x000fc800078e004f */
[----:B------:R-:W-:-:S04]  /*d050*/  IMAD.WIDE.U32 R74, R77, -0x36f0255e, R74 ;  /* 0xc90fdaa24d4a7825 */ /* 0x000fc800078e004a */
[----:B------:R-:W-:-:S04]  /*d060*/  IMAD.HI.U32 R77, R73, -0x36f0255e, RZ ;  /* 0xc90fdaa2494d7827 */ /* 0x000fc800078e00ff */
[----:B------:R-:W-:-:S04]  /*d070*/  IMAD.WIDE.U32 R74, P6, R73, 0x2168c235, R74 ;  /* 0x2168c235494a7825 */ /* 0x000fc800078c004a */
[----:B------:R-:W-:Y:S02]  /*d080*/  IMAD R73, R73, -0x36f0255e, RZ ;  /* 0xc90fdaa249497824 */ /* 0x000fe400078e02ff */
[----:B------:R-:W-:-:S03]  /*d090*/  IMAD.X R77, RZ, RZ, R77, P6 ;  /* 0x000000ffff4d7224 */ /* 0x000fc600030e064d */
[----:B------:R-:W-:-:S05]  /*d0a0*/  IADD3 R73, P6, R73, R75, RZ ;  /* 0x0000004b49497210 */ /* 0x000fca0007fde0ff */
[----:B------:R-:W-:Y:S01]  /*d0b0*/  IMAD.X R75, RZ, RZ, R77, P6 ;  /* 0x000000ffff4b7224 */ /* 0x000fe200030e064d */
[----:B------:R-:W-:-:S04]  /*d0c0*/  ISETP.GE.U32.AND P6, PT, R73, 0x1, PT ;  /* 0x000000014900780c */ /* 0x000fc80003fc6070 */
[----:B------:R-:W-:-:S13]  /*d0d0*/  ISETP.GE.AND.EX P6, PT, R75, RZ, PT, P6 ;  /* 0x000000ff4b00720c */ /* 0x000fda0003fc6360 */
[----:B------:R-:W-:Y:S02]  /*d0e0*/  @P6 IADD3 RZ, P0, R78, R78, RZ ;  /* 0x0000004e4eff6210 */ /* 0x000fe40007f1e0ff */
[----:B------:R-:W-:Y:S02]  /*d0f0*/  @P6 IADD3 R76, R76, 0x1, RZ ;  /* 0x000000014c4c6810 */ /* 0x000fe40007ffe0ff */
[----:B------:R-:W-:Y:S01]  /*d100*/  @P6 IADD3.X RZ, P0, R74, R74, RZ, P0, !PT ;  /* 0x0000004a4aff6210 */ /* 0x000fe2000071e4ff */
[----:B------:R-:W-:Y:S02]  /*d110*/  IMAD.MOV.U32 R74, RZ, RZ, R73 ;  /* 0x000000ffff4a7224 */ /* 0x000fe400078e0049 */
[----:B------:R-:W-:-:S03]  /*d120*/  IMAD.SHL.U32 R76, R76, 0x100000, RZ ;  /* 0x001000004c4c7824 */ /* 0x000fc600078e00ff */
[----:B------:R-:W-:-:S05]  /*d130*/  @P6 IADD3.X R77, P0, R74, R74, RZ, P0, !PT ;  /* 0x0000004a4a4d6210 */ /* 0x000fca000071e4ff */
[----:B------:R-:W-:Y:S02]  /*d140*/  @P6 IMAD.X R73, R75, 0x1, R75, P0 ;  /* 0x000000014b496824 */ /* 0x000fe400000e064b */
[----:B------:R-:W-:Y:S02]  /*d150*/  @P6 IMAD.MOV.U32 R74, RZ, RZ, R77 ;  /* 0x000000ffff4a6224 */ /* 0x000fe400078e004d */
[----:B------:R-:W-:-:S03]  /*d160*/  @P6 IMAD.MOV.U32 R75, RZ, RZ, R73 ;  /* 0x000000ffff4b6224 */ /* 0x000fc600078e0049 */
[----:B------:R-:W-:-:S05]  /*d170*/  IADD3 R73, P0, R74, 0x1, RZ ;  /* 0x000000014a497810 */ /* 0x000fca0007f1e0ff */
[----:B------:R-:W-:-:S05]  /*d180*/  IMAD.X R74, RZ, RZ, R75, P0 ;  /* 0x000000ffff4a7224 */ /* 0x000fca00000e064b */
[----:B------:R-:W-:-:S04]  /*d190*/  SHF.R.U64 R73, R73, 0xa, R74 ;  /* 0x0000000a49497819 */ /* 0x000fc8000000124a */
[----:B------:R-:W-:-:S04]  /*d1a0*/  IADD3 R73, P0, R73, 0x1, RZ ;  /* 0x0000000149497810 */ /* 0x000fc80007f1e0ff */
[----:B------:R-:W-:-:S04]  /*d1b0*/  LEA.HI.X R74, R74, RZ, RZ, 0x16, P0 ;  /* 0x000000ff4a4a7211 */ /* 0x000fc800000fb4ff */
[--C-:B------:R-:W-:Y:S02]  /*d1c0*/  SHF.R.U64 R73, R73, 0x1, R74.reuse ;  /* 0x0000000149497819 */ /* 0x100fe4000000124a */
[----:B------:R-:W-:Y:S02]  /*d1d0*/  SHF.R.U32.HI R74, RZ, 0x1, R74 ;  /* 0x00000001ff4a7819 */ /* 0x000fe4000001164a */
[----:B------:R-:W-:-:S04]  /*d1e0*/  IADD3 R78, P0, P6, R73, -UR5, RZ ;  /* 0x80000005494e7c10 */ /* 0x000fc8000fe1e0ff */
[----:B------:R-:W-:Y:S02]  /*d1f0*/  IADD3.X R74, R74, 0x3fe00000, ~R76, P0, P6 ;  /* 0x3fe000004a4a7810 */ /* 0x000fe400007ecc4c */
[----:B------:R-:W-:Y:S02]  /*d200*/  LOP3.LUT P0, RZ, R71, 0x40000000, RZ, 0xc0, !PT ;  /* 0x4000000047ff7812 */ /* 0x000fe4000780c0ff */
[----:B------:R-:W-:Y:S02]  /*d210*/  LOP3.LUT R80, R74, R80, RZ, 0xfc, !PT ;  /* 0x000000504a507212 */ /* 0x000fe400078efcff */
.L_x_199:
[----:B------:R-:W-:Y:S02]  /*d220*/  IMAD.MOV.U32 R73, RZ, RZ, 0x0 ;  /* 0x00000000ff497424 */ /* 0x000fe400078e00ff */
[----:B------:R-:W-:Y:S02]  /*d230*/  IMAD.MOV.U32 R74, RZ, RZ, R78 ;  /* 0x000000ffff4a7224 */ /* 0x000fe400078e004e */
[----:B------:R-:W-:Y:S01]  /*d240*/  IMAD.MOV.U32 R75, RZ, RZ, R80 ;  /* 0x000000ffff4b7224 */ /* 0x000fe200078e0050 */
[----:B------:R-:W-:Y:S06]  /*d250*/  RET.REL.NODEC R72 `(triton_poi_fused_stack_10) ;  /* 0xffff2da048007950 */ /* 0x000fec0003c3ffff */
.L_x_205:
[----:B------:R-:W-:-:S00]  /*d260*/  BRA `(.L_x_205) ;  /* 0xfffffff000007947 */ /* 0x000fc0000383ffff */
[----:B------:R-:W-:-:S00]  /*d270*/  NOP ;  /* 0x0000000000007918 */ /* 0x000fc00000000000 */
        /* <DEDUP_REMOVED lines=8> */
.L_x_208:


//--------------------- .nv.global.init           --------------------------
	.section	.nv.global.init,"aw",@progbits
	.align	8
.nv.global.init:
	.type		__cudart_sin_cos_coeffs,@object
	.size		__cudart_sin_cos_coeffs,(__cudart_i2opi_d - __cudart_sin_cos_coeffs)
__cudart_sin_cos_coeffs:
        /* <DEDUP_REMOVED lines=8> */
	.type		__cudart_i2opi_d,@object
	.size		__cudart_i2opi_d,(_$_str - __cudart_i2opi_d)
__cudart_i2opi_d:
        /* <DEDUP_REMOVED lines=9> */
	.type		_$_str,@object
	.size		_$_str,(_$_str_$_1 - _$_str)
_$_str:
        /*0110*/ 	.byte	0x5f, 0x5f, 0x43, 0x55, 0x44, 0x41, 0x5f, 0x46, 0x54, 0x5a, 0x00
	.type		_$_str_$_1,@object
	.size		_$_str_$_1,(.L_1 - _$_str_$_1)
_$_str_$_1:
        /*011b*/ 	.byte	0x5f, 0x5f, 0x43, 0x55, 0x44, 0x41, 0x5f, 0x41, 0x52, 0x43, 0x48, 0x00
.L_1:
